//
// Generated by NVIDIA NVVM Compiler
//
// Compiler Build ID: CL-36424714
// Cuda compilation tools, release 13.0, V13.0.88
// Based on NVVM 20.0.0
//

.version 9.0
.target sm_100
.address_size 64

	// .globl	CUDAFrameMerge

.visible .entry CUDAFrameMerge(
	.param .u64 .ptr .align 1 CUDAFrameMerge_param_0,
	.param .u64 .ptr .align 1 CUDAFrameMerge_param_1,
	.param .u64 .ptr .align 1 CUDAFrameMerge_param_2,
	.param .u64 .ptr .align 1 CUDAFrameMerge_param_3,
	.param .u64 .ptr .align 1 CUDAFrameMerge_param_4,
	.param .u64 .ptr .align 1 CUDAFrameMerge_param_5,
	.param .u64 .ptr .align 1 CUDAFrameMerge_param_6,
	.param .u64 .ptr .align 1 CUDAFrameMerge_param_7,
	.param .u64 .ptr .align 1 CUDAFrameMerge_param_8
)
{
	.reg .pred 	%p<98>;
	.reg .b16 	%rs<212>;
	.reg .b32 	%r<290>;
	.reg .b32 	%f<9>;
	.reg .b64 	%rd<286>;

	ld.param.u64 	%rd28, [CUDAFrameMerge_param_0];
	ld.param.u64 	%rd29, [CUDAFrameMerge_param_1];
	ld.param.u64 	%rd30, [CUDAFrameMerge_param_2];
	ld.param.u64 	%rd31, [CUDAFrameMerge_param_3];
	ld.param.u64 	%rd32, [CUDAFrameMerge_param_4];
	ld.param.u64 	%rd26, [CUDAFrameMerge_param_7];
	ld.param.u64 	%rd27, [CUDAFrameMerge_param_8];
	cvta.to.global.u64 	%rd1, %rd30;
	cvta.to.global.u64 	%rd2, %rd32;
	cvta.to.global.u64 	%rd3, %rd31;
	cvta.to.global.u64 	%rd4, %rd28;
	cvta.to.global.u64 	%rd5, %rd29;
	mov.u32 	%r46, %ctaid.y;
	mov.u32 	%r47, %ntid.y;
	mov.u32 	%r48, %tid.y;
	mad.lo.s32 	%r1, %r46, %r47, %r48;
	mov.u32 	%r49, %ctaid.x;
	mov.u32 	%r50, %ntid.x;
	mov.u32 	%r51, %tid.x;
	mad.lo.s32 	%r2, %r49, %r50, %r51;
	ld.global.u32 	%r52, [%rd5+16];
	setp.ge.s32 	%p4, %r1, %r52;
	@%p4 bra 	$L__BB0_118;
	ld.global.u32 	%r53, [%rd5+20];
	setp.ge.s32 	%p5, %r2, %r53;
	@%p5 bra 	$L__BB0_118;
	ld.global.u32 	%r54, [%rd5+8];
	mul.lo.s32 	%r3, %r54, %r1;
	shl.b32 	%r55, %r2, 2;
	add.s32 	%r4, %r3, %r55;
	ld.global.u32 	%r5, [%rd5+12];
	mov.b16 	%rs210, 0;
	setp.eq.s32 	%p6, %r5, 255;
	@%p6 bra 	$L__BB0_4;
	setp.ne.s32 	%p7, %r5, 0;
	@%p7 bra 	$L__BB0_5;
$L__BB0_4:
	ld.global.u64 	%rd33, [%rd4];
	cvta.to.global.u64 	%rd34, %rd33;
	cvt.s64.s32 	%rd35, %r4;
	add.s64 	%rd36, %rd34, %rd35;
	st.global.u8 	[%rd36+3], %r5;
	mov.b16 	%rs210, 1;
$L__BB0_5:
	ld.global.u32 	%r56, [%rd5];
	setp.lt.s32 	%p9, %r56, 2;
	mov.pred 	%p97, -1;
	@%p9 bra 	$L__BB0_114;
	cvta.to.global.u64 	%rd6, %rd27;
	cvta.to.global.u64 	%rd7, %rd26;
	mov.b16 	%rs179, 1;
	mov.b16 	%rs209, 0;
	mov.u16 	%rs208, %rs209;
	mov.u16 	%rs207, %rs209;
$L__BB0_7:
	mov.u16 	%rs184, %rs207;
	mov.u16 	%rs5, %rs208;
	cvt.u64.u16 	%rd8, %rs179;
	cvt.u32.u16 	%r60, %rs179;
	mul.wide.u32 	%rd37, %r60, 72;
	add.s64 	%rd9, %rd5, %rd37;
	ld.global.u32 	%r7, [%rd9+-48];
	setp.lt.s32 	%p10, %r1, %r7;
	mov.b32 	%r277, -2147483648;
	mov.b32 	%r10, 2147483647;
	mov.u32 	%r278, %r277;
	@%p10 bra 	$L__BB0_10;
	ld.global.u32 	%r63, [%rd9+-44];
	setp.gt.s32 	%p11, %r1, %r63;
	@%p11 bra 	$L__BB0_10;
	ld.global.u32 	%r64, [%rd9+-40];
	add.s32 	%r10, %r64, %r3;
	ld.global.u32 	%r65, [%rd9+-32];
	add.s32 	%r66, %r65, %r10;
	add.s32 	%r278, %r66, -4;
	mov.u32 	%r277, %r289;
$L__BB0_10:
	setp.ge.s32 	%p12, %r4, %r10;
	setp.le.s32 	%p13, %r4, %r278;
	and.pred  	%p1, %p12, %p13;
	ld.global.u32 	%r13, [%rd9+8];
	add.s32 	%r67, %r13, -1;
	setp.gt.u32 	%p14, %r67, 3;
	@%p14 bra 	$L__BB0_29;
	and.b16  	%rs164, %rs184, 255;
	setp.ne.s16 	%p79, %rs164, 255;
	@%p79 bra 	$L__BB0_15;
	setp.eq.s32 	%p80, %r13, 3;
	@%p80 bra 	$L__BB0_14;
	setp.eq.s32 	%p81, %r13, 4;
	and.b16  	%rs166, %rs5, 255;
	setp.ne.s16 	%p82, %rs166, 255;
	and.pred  	%p83, %p81, %p82;
	mov.b16 	%rs207, 255;
	mov.u16 	%rs208, %rs5;
	mov.u32 	%r289, %r277;
	@%p83 bra 	$L__BB0_15;
	bra.uni 	$L__BB0_112;
$L__BB0_14:
	and.b16  	%rs168, %rs5, 255;
	setp.eq.s16 	%p84, %rs168, 255;
	mov.b16 	%rs207, 255;
	mov.u16 	%rs208, %rs207;
	mov.u32 	%r289, %r277;
	@%p84 bra 	$L__BB0_112;
$L__BB0_15:
	mov.b16 	%rs183, 0;
	not.pred 	%p85, %p1;
	@%p85 bra 	$L__BB0_22;
	setp.ne.s32 	%p86, %r7, 0;
	@%p86 bra 	$L__BB0_18;
	ld.global.u32 	%r255, [%rd9+-24];
	sub.s32 	%r256, %r1, %r255;
	ld.global.u32 	%r257, [%rd9+-36];
	mul.lo.s32 	%r277, %r256, %r257;
	bra.uni 	$L__BB0_19;
$L__BB0_18:
	sub.s32 	%r253, %r1, %r7;
	ld.global.u32 	%r254, [%rd9+-36];
	mul.lo.s32 	%r277, %r253, %r254;
$L__BB0_19:
	setp.lt.s32 	%p87, %r3, %r10;
	@%p87 bra 	$L__BB0_21;
	ld.global.u32 	%r258, [%rd9+-28];
	sub.s32 	%r277, %r277, %r258;
$L__BB0_21:
	shl.b64 	%rd263, %rd8, 3;
	add.s64 	%rd264, %rd4, %rd263;
	ld.global.u64 	%rd265, [%rd264];
	cvta.to.global.u64 	%rd266, %rd265;
	sub.s32 	%r259, %r4, %r10;
	add.s32 	%r260, %r259, %r277;
	add.s32 	%r261, %r260, 3;
	cvt.s64.s32 	%rd267, %r261;
	add.s64 	%rd268, %rd266, %rd267;
	ld.global.u8 	%rs183, [%rd268];
$L__BB0_22:
	setp.eq.s32 	%p88, %r13, 4;
	@%p88 bra 	$L__BB0_24;
	setp.ne.s32 	%p89, %r13, 2;
	@%p89 bra 	$L__BB0_25;
$L__BB0_24:
	not.b16 	%rs183, %rs183;
$L__BB0_25:
	setp.gt.u32 	%p90, %r13, 2;
	@%p90 bra 	$L__BB0_27;
	cvt.u32.u16 	%r262, %rs184;
	and.b32  	%r263, %r262, 255;
	cvt.u32.u16 	%r264, %rs183;
	and.b32  	%r265, %r264, 255;
	add.s32 	%r266, %r265, %r263;
	setp.gt.u32 	%p91, %r266, 255;
	add.s16 	%rs170, %rs183, %rs184;
	selp.b16 	%rs184, -1, %rs170, %p91;
$L__BB0_27:
	add.s32 	%r267, %r13, -3;
	setp.gt.u32 	%p92, %r267, 1;
	mov.u16 	%rs207, %rs184;
	mov.u16 	%rs208, %rs5;
	mov.u32 	%r289, %r277;
	@%p92 bra 	$L__BB0_112;
	cvt.u32.u16 	%r268, %rs5;
	and.b32  	%r269, %r268, 255;
	cvt.u32.u16 	%r270, %rs183;
	and.b32  	%r271, %r270, 255;
	add.s32 	%r272, %r271, %r269;
	setp.gt.u32 	%p93, %r272, 255;
	add.s16 	%rs171, %rs183, %rs5;
	selp.b16 	%rs208, -1, %rs171, %p93;
	mov.u16 	%rs207, %rs184;
	mov.u32 	%r289, %r277;
	bra.uni 	$L__BB0_112;
$L__BB0_29:
	cvt.u32.u16 	%r68, %rs184;
	and.b32  	%r69, %r68, 255;
	cvt.u32.u16 	%r70, %rs5;
	and.b32  	%r71, %r70, 255;
	add.s32 	%r72, %r71, %r69;
	setp.gt.u32 	%p15, %r72, 255;
	add.s16 	%rs14, %rs5, %rs184;
	and.b16  	%rs131, %rs14, 255;
	setp.eq.s16 	%p16, %rs131, 255;
	or.pred  	%p17, %p15, %p16;
	mov.b16 	%rs207, 0;
	mov.u16 	%rs208, %rs5;
	mov.u32 	%r289, %r277;
	@%p17 bra 	$L__BB0_112;
	@%p1 bra 	$L__BB0_34;
	ld.global.u32 	%r20, [%rd9+-16];
	add.s32 	%r21, %r20, %r4;
	ld.global.f32 	%f1, [%rd9+16];
	setp.eq.f32 	%p18, %f1, 0f00000000;
	mov.u16 	%rs208, %rs5;
	mov.u32 	%r289, %r277;
	@%p18 bra 	$L__BB0_112;
	setp.gt.s32 	%p19, %r20, 0;
	setp.ge.s32 	%p20, %r21, %r10;
	and.pred  	%p21, %p19, %p20;
	setp.le.s32 	%p22, %r21, %r278;
	and.pred  	%p23, %p21, %p22;
	@%p23 bra 	$L__BB0_34;
	setp.gt.s32 	%p24, %r21, %r278;
	setp.lt.s32 	%p25, %r21, %r10;
	setp.gt.s32 	%p26, %r20, -1;
	or.pred  	%p27, %p26, %p24;
	or.pred  	%p28, %p27, %p25;
	mov.u16 	%rs208, %rs5;
	mov.u32 	%r289, %r277;
	@%p28 bra 	$L__BB0_112;
$L__BB0_34:
	setp.eq.s32 	%p29, %r10, 2147483647;
	@%p29 bra 	$L__BB0_40;
	setp.ne.s32 	%p30, %r7, 0;
	@%p30 bra 	$L__BB0_37;
	ld.global.u32 	%r75, [%rd9+-24];
	sub.s32 	%r76, %r1, %r75;
	ld.global.u32 	%r77, [%rd9+-36];
	mul.lo.s32 	%r277, %r76, %r77;
	bra.uni 	$L__BB0_38;
$L__BB0_37:
	sub.s32 	%r73, %r1, %r7;
	ld.global.u32 	%r74, [%rd9+-36];
	mul.lo.s32 	%r277, %r73, %r74;
$L__BB0_38:
	setp.lt.s32 	%p31, %r3, %r10;
	@%p31 bra 	$L__BB0_40;
	ld.global.u32 	%r78, [%rd9+-28];
	sub.s32 	%r277, %r277, %r78;
$L__BB0_40:
	sub.s32 	%r79, %r4, %r10;
	add.s32 	%r27, %r277, %r79;
	ld.global.f32 	%f2, [%rd9+16];
	setp.neu.f32 	%p32, %f2, 0f00000000;
	@%p32 bra 	$L__BB0_63;
	ld.global.u32 	%r28, [%rd9];
	setp.ne.s32 	%p53, %r28, 0;
	@%p53 bra 	$L__BB0_47;
	ld.global.u32 	%r29, [%rd9+4];
	setp.eq.s32 	%p59, %r29, 0;
	@%p59 bra 	$L__BB0_93;
	setp.le.s32 	%p60, %r1, %r7;
	@%p60 bra 	$L__BB0_62;
	ld.global.u32 	%r180, [%rd9+-44];
	add.s32 	%r181, %r1, -1;
	setp.gt.s32 	%p61, %r181, %r180;
	@%p61 bra 	$L__BB0_62;
	ld.global.u32 	%r182, [%rd9+-36];
	sub.s32 	%r183, %r27, %r182;
	shl.b64 	%rd156, %rd8, 3;
	add.s64 	%rd157, %rd4, %rd156;
	ld.global.u64 	%rd158, [%rd157];
	cvta.to.global.u64 	%rd159, %rd158;
	cvt.s64.s32 	%rd160, %r27;
	add.s64 	%rd12, %rd159, %rd160;
	ld.global.u8 	%rs36, [%rd12+3];
	setp.ne.s16 	%p62, %rs36, 0;
	cvt.s64.s32 	%rd161, %r183;
	add.s64 	%rd13, %rd159, %rd161;
	mul.wide.s32 	%rd162, %r29, 4;
	add.s64 	%rd14, %rd3, %rd162;
	@%p62 bra 	$L__BB0_58;
	ld.global.u8 	%rs204, [%rd13];
	ld.global.u8 	%rs203, [%rd13+1];
	ld.global.u8 	%rs202, [%rd13+2];
	ld.global.u8 	%rs189, [%rd13+3];
	bra.uni 	$L__BB0_61;
$L__BB0_47:
	ld.global.u32 	%r149, [%rd9+4];
	setp.ne.s32 	%p54, %r149, 0;
	@%p54 bra 	$L__BB0_93;
	setp.lt.s32 	%p55, %r3, %r10;
	mov.u32 	%r284, %r277;
	@%p55 bra 	$L__BB0_50;
	cvt.rn.f32.s32 	%f6, %r277;
	ld.global.u32 	%r150, [%rd9+-36];
	cvt.rn.f32.s32 	%f7, %r150;
	div.rn.f32 	%f8, %f6, %f7;
	cvt.rzi.s32.f32 	%r151, %f8;
	mul.lo.s32 	%r284, %r151, %r150;
$L__BB0_50:
	add.s32 	%r152, %r27, -4;
	setp.lt.s32 	%p56, %r152, %r284;
	@%p56 bra 	$L__BB0_57;
	shl.b64 	%rd122, %rd8, 3;
	add.s64 	%rd123, %rd4, %rd122;
	ld.global.u64 	%rd124, [%rd123];
	cvta.to.global.u64 	%rd125, %rd124;
	cvt.s64.s32 	%rd126, %r27;
	add.s64 	%rd10, %rd125, %rd126;
	ld.global.u8 	%rs15, [%rd10+3];
	setp.ne.s16 	%p57, %rs15, 0;
	mul.wide.s32 	%rd127, %r28, 4;
	add.s64 	%rd11, %rd3, %rd127;
	@%p57 bra 	$L__BB0_53;
	ld.global.u8 	%rs204, [%rd10+-4];
	ld.global.u8 	%rs203, [%rd10+-3];
	ld.global.u8 	%rs202, [%rd10+-2];
	ld.global.u8 	%rs185, [%rd10+-1];
	bra.uni 	$L__BB0_56;
$L__BB0_53:
	ld.global.u8 	%rs185, [%rd10+-1];
	setp.ne.s16 	%p58, %rs185, 0;
	@%p58 bra 	$L__BB0_55;
	ld.global.u8 	%rs204, [%rd10];
	ld.global.u8 	%rs203, [%rd10+1];
	ld.global.u8 	%rs202, [%rd10+2];
	mov.b16 	%rs185, 0;
	bra.uni 	$L__BB0_56;
$L__BB0_55:
	ld.global.u32 	%r153, [%rd11+-4];
	ld.global.u8 	%r154, [%rd10];
	mul.wide.u32 	%rd128, %r154, 2;
	add.s64 	%rd129, %rd2, %rd128;
	ld.global.u16 	%r155, [%rd129];
	add.s32 	%r156, %r153, %r155;
	ld.global.u8 	%r157, [%rd10+-4];
	add.s32 	%r158, %r156, %r157;
	cvt.s64.s32 	%rd130, %r158;
	add.s64 	%rd131, %rd1, %rd130;
	ld.global.u8 	%rs204, [%rd131];
	ld.global.u8 	%r159, [%rd10+1];
	mul.wide.u32 	%rd132, %r159, 2;
	add.s64 	%rd133, %rd2, %rd132;
	ld.global.u16 	%r160, [%rd133];
	add.s32 	%r161, %r153, %r160;
	ld.global.u8 	%r162, [%rd10+-3];
	add.s32 	%r163, %r161, %r162;
	cvt.s64.s32 	%rd134, %r163;
	add.s64 	%rd135, %rd1, %rd134;
	ld.global.u8 	%rs203, [%rd135];
	ld.global.u8 	%r164, [%rd10+2];
	mul.wide.u32 	%rd136, %r164, 2;
	add.s64 	%rd137, %rd2, %rd136;
	ld.global.u16 	%r165, [%rd137];
	add.s32 	%r166, %r153, %r165;
	ld.global.u8 	%r167, [%rd10+-2];
	add.s32 	%r168, %r166, %r167;
	cvt.s64.s32 	%rd138, %r168;
	add.s64 	%rd139, %rd1, %rd138;
	ld.global.u8 	%rs202, [%rd139];
$L__BB0_56:
	ld.global.u32 	%r169, [%rd11+-4];
	cvt.u32.u16 	%r170, %rs15;
	mul.wide.u32 	%rd140, %r170, 2;
	add.s64 	%rd141, %rd2, %rd140;
	ld.global.u16 	%r171, [%rd141];
	add.s32 	%r172, %r169, %r171;
	cvt.u32.u16 	%r173, %rs185;
	and.b32  	%r174, %r173, 255;
	add.s32 	%r175, %r172, %r174;
	cvt.s64.s32 	%rd142, %r175;
	add.s64 	%rd143, %rd1, %rd142;
	ld.global.u8 	%rs201, [%rd143];
	bra.uni 	$L__BB0_95;
$L__BB0_57:
	shl.b64 	%rd144, %rd8, 3;
	add.s64 	%rd145, %rd4, %rd144;
	ld.global.u64 	%rd146, [%rd145];
	cvta.to.global.u64 	%rd147, %rd146;
	cvt.s64.s32 	%rd148, %r27;
	add.s64 	%rd149, %rd147, %rd148;
	ld.global.u8 	%rs204, [%rd149];
	ld.global.u8 	%rs203, [%rd149+1];
	ld.global.u8 	%rs202, [%rd149+2];
	mul.wide.s32 	%rd150, %r28, 4;
	add.s64 	%rd151, %rd3, %rd150;
	ld.global.u32 	%r176, [%rd151+-4];
	ld.global.u8 	%r177, [%rd149+3];
	mul.wide.u32 	%rd152, %r177, 2;
	add.s64 	%rd153, %rd2, %rd152;
	ld.global.u16 	%r178, [%rd153];
	add.s32 	%r179, %r176, %r178;
	cvt.s64.s32 	%rd154, %r179;
	add.s64 	%rd155, %rd1, %rd154;
	ld.global.u8 	%rs201, [%rd155];
	bra.uni 	$L__BB0_95;
$L__BB0_58:
	ld.global.u8 	%rs189, [%rd13+3];
	setp.ne.s16 	%p63, %rs189, 0;
	@%p63 bra 	$L__BB0_60;
	ld.global.u8 	%rs204, [%rd12];
	ld.global.u8 	%rs203, [%rd12+1];
	ld.global.u8 	%rs202, [%rd12+2];
	mov.b16 	%rs189, 0;
	bra.uni 	$L__BB0_61;
$L__BB0_60:
	ld.global.u32 	%r184, [%rd14+-4];
	ld.global.u8 	%r185, [%rd12];
	mul.wide.u32 	%rd163, %r185, 2;
	add.s64 	%rd164, %rd2, %rd163;
	ld.global.u16 	%r186, [%rd164];
	add.s32 	%r187, %r184, %r186;
	ld.global.u8 	%r188, [%rd13];
	add.s32 	%r189, %r187, %r188;
	cvt.s64.s32 	%rd165, %r189;
	add.s64 	%rd166, %rd1, %rd165;
	ld.global.u8 	%rs204, [%rd166];
	ld.global.u8 	%r190, [%rd12+1];
	mul.wide.u32 	%rd167, %r190, 2;
	add.s64 	%rd168, %rd2, %rd167;
	ld.global.u16 	%r191, [%rd168];
	add.s32 	%r192, %r184, %r191;
	ld.global.u8 	%r193, [%rd13+1];
	add.s32 	%r194, %r192, %r193;
	cvt.s64.s32 	%rd169, %r194;
	add.s64 	%rd170, %rd1, %rd169;
	ld.global.u8 	%rs203, [%rd170];
	ld.global.u8 	%r195, [%rd12+2];
	mul.wide.u32 	%rd171, %r195, 2;
	add.s64 	%rd172, %rd2, %rd171;
	ld.global.u16 	%r196, [%rd172];
	add.s32 	%r197, %r184, %r196;
	ld.global.u8 	%r198, [%rd13+2];
	add.s32 	%r199, %r197, %r198;
	cvt.s64.s32 	%rd173, %r199;
	add.s64 	%rd174, %rd1, %rd173;
	ld.global.u8 	%rs202, [%rd174];
$L__BB0_61:
	ld.global.u32 	%r200, [%rd14+-4];
	cvt.u32.u16 	%r201, %rs36;
	mul.wide.u32 	%rd175, %r201, 2;
	add.s64 	%rd176, %rd2, %rd175;
	ld.global.u16 	%r202, [%rd176];
	add.s32 	%r203, %r200, %r202;
	cvt.u32.u16 	%r204, %rs189;
	and.b32  	%r205, %r204, 255;
	add.s32 	%r206, %r203, %r205;
	cvt.s64.s32 	%rd177, %r206;
	add.s64 	%rd178, %rd1, %rd177;
	ld.global.u8 	%rs201, [%rd178];
	bra.uni 	$L__BB0_95;
$L__BB0_62:
	shl.b64 	%rd179, %rd8, 3;
	add.s64 	%rd180, %rd4, %rd179;
	ld.global.u64 	%rd181, [%rd180];
	cvta.to.global.u64 	%rd182, %rd181;
	cvt.s64.s32 	%rd183, %r27;
	add.s64 	%rd184, %rd182, %rd183;
	ld.global.u8 	%rs204, [%rd184];
	ld.global.u8 	%rs203, [%rd184+1];
	ld.global.u8 	%rs202, [%rd184+2];
	mul.wide.s32 	%rd185, %r29, 4;
	add.s64 	%rd186, %rd3, %rd185;
	ld.global.u32 	%r207, [%rd186+-4];
	ld.global.u8 	%r208, [%rd184+3];
	mul.wide.u32 	%rd187, %r208, 2;
	add.s64 	%rd188, %rd2, %rd187;
	ld.global.u16 	%r209, [%rd188];
	add.s32 	%r210, %r207, %r209;
	cvt.s64.s32 	%rd189, %r210;
	add.s64 	%rd190, %rd1, %rd189;
	ld.global.u8 	%rs201, [%rd190];
	bra.uni 	$L__BB0_95;
$L__BB0_63:
	setp.lt.s32 	%p33, %r3, %r10;
	mov.u32 	%r33, %r277;
	@%p33 bra 	$L__BB0_65;
	cvt.rn.f32.s32 	%f3, %r277;
	ld.global.u32 	%r80, [%rd9+-36];
	cvt.rn.f32.s32 	%f4, %r80;
	div.rn.f32 	%f5, %f3, %f4;
	cvt.rzi.s32.f32 	%r81, %f5;
	mul.lo.s32 	%r33, %r81, %r80;
$L__BB0_65:
	sub.s32 	%r82, %r1, %r7;
	ld.global.u32 	%r83, [%rd9+12];
	add.s32 	%r84, %r82, %r83;
	and.b32  	%r85, %r84, 1;
	setp.eq.b32 	%p34, %r85, 1;
	@%p34 bra 	$L__BB0_83;
	ld.global.u32 	%r114, [%rd9+-16];
	add.s32 	%r27, %r114, %r27;
	add.s32 	%r35, %r27, -4;
	ld.global.u32 	%r116, [%rd9+-36];
	add.s32 	%r118, %r116, %r33;
	add.s32 	%r36, %r118, -4;
	setp.lt.s32 	%p40, %r27, %r33;
	setp.gt.s32 	%p41, %r27, %r118;
	or.pred  	%p42, %p40, %p41;
	mov.b16 	%rs201, 0;
	mov.u16 	%rs202, %rs201;
	mov.u16 	%rs203, %rs201;
	mov.u16 	%rs204, %rs201;
	@%p42 bra 	$L__BB0_95;
	setp.gt.s32 	%p43, %r27, %r36;
	@%p43 bra 	$L__BB0_69;
	ld.global.u32 	%r39, [%rd9+-8];
	bra.uni 	$L__BB0_70;
$L__BB0_69:
	ld.global.u32 	%r39, [%rd9+-8];
	setp.eq.s32 	%p44, %r39, 0;
	mov.u16 	%rs202, %rs201;
	mov.u16 	%rs203, %rs201;
	mov.u16 	%rs204, %rs201;
	@%p44 bra 	$L__BB0_95;
$L__BB0_70:
	setp.eq.s32 	%p45, %r39, 0;
	@%p45 bra 	$L__BB0_82;
	setp.lt.s32 	%p46, %r35, %r33;
	or.pred  	%p48, %p46, %p43;
	@%p48 bra 	$L__BB0_78;
	shl.b64 	%rd94, %rd8, 3;
	add.s64 	%rd95, %rd4, %rd94;
	ld.global.u64 	%rd96, [%rd95];
	cvta.to.global.u64 	%rd97, %rd96;
	cvt.s64.s32 	%rd98, %r27;
	add.s64 	%rd15, %rd97, %rd98;
	ld.global.u8 	%rs57, [%rd15+3];
	setp.ne.s16 	%p51, %rs57, 0;
	mul.wide.s32 	%rd99, %r39, 4;
	add.s64 	%rd16, %rd3, %rd99;
	@%p51 bra 	$L__BB0_74;
	ld.global.u8 	%rs204, [%rd15+-4];
	ld.global.u8 	%rs203, [%rd15+-3];
	ld.global.u8 	%rs202, [%rd15+-2];
	ld.global.u8 	%rs193, [%rd15+-1];
	bra.uni 	$L__BB0_77;
$L__BB0_74:
	ld.global.u8 	%rs193, [%rd15+-1];
	setp.ne.s16 	%p52, %rs193, 0;
	@%p52 bra 	$L__BB0_76;
	ld.global.u8 	%rs204, [%rd15];
	ld.global.u8 	%rs203, [%rd15+1];
	ld.global.u8 	%rs202, [%rd15+2];
	mov.b16 	%rs193, 0;
	bra.uni 	$L__BB0_77;
$L__BB0_76:
	ld.global.u32 	%r126, [%rd16+-4];
	ld.global.u8 	%r127, [%rd15];
	mul.wide.u32 	%rd100, %r127, 2;
	add.s64 	%rd101, %rd2, %rd100;
	ld.global.u16 	%r128, [%rd101];
	add.s32 	%r129, %r126, %r128;
	ld.global.u8 	%r130, [%rd15+-4];
	add.s32 	%r131, %r129, %r130;
	cvt.s64.s32 	%rd102, %r131;
	add.s64 	%rd103, %rd1, %rd102;
	ld.global.u8 	%rs204, [%rd103];
	ld.global.u8 	%r132, [%rd15+1];
	mul.wide.u32 	%rd104, %r132, 2;
	add.s64 	%rd105, %rd2, %rd104;
	ld.global.u16 	%r133, [%rd105];
	add.s32 	%r134, %r126, %r133;
	ld.global.u8 	%r135, [%rd15+-3];
	add.s32 	%r136, %r134, %r135;
	cvt.s64.s32 	%rd106, %r136;
	add.s64 	%rd107, %rd1, %rd106;
	ld.global.u8 	%rs203, [%rd107];
	ld.global.u8 	%r137, [%rd15+2];
	mul.wide.u32 	%rd108, %r137, 2;
	add.s64 	%rd109, %rd2, %rd108;
	ld.global.u16 	%r138, [%rd109];
	add.s32 	%r139, %r126, %r138;
	ld.global.u8 	%r140, [%rd15+-2];
	add.s32 	%r141, %r139, %r140;
	cvt.s64.s32 	%rd110, %r141;
	add.s64 	%rd111, %rd1, %rd110;
	ld.global.u8 	%rs202, [%rd111];
$L__BB0_77:
	ld.global.u32 	%r142, [%rd16+-4];
	cvt.u32.u16 	%r143, %rs57;
	mul.wide.u32 	%rd112, %r143, 2;
	add.s64 	%rd113, %rd2, %rd112;
	ld.global.u16 	%r144, [%rd113];
	add.s32 	%r145, %r142, %r144;
	cvt.u32.u16 	%r146, %rs193;
	and.b32  	%r147, %r146, 255;
	add.s32 	%r148, %r145, %r147;
	cvt.s64.s32 	%rd114, %r148;
	add.s64 	%rd115, %rd1, %rd114;
	ld.global.u8 	%rs201, [%rd115];
	bra.uni 	$L__BB0_95;
$L__BB0_78:
	setp.ge.s32 	%p49, %r35, %r33;
	@%p49 bra 	$L__BB0_80;
	shl.b64 	%rd82, %rd8, 3;
	add.s64 	%rd83, %rd4, %rd82;
	ld.global.u64 	%rd84, [%rd83];
	cvta.to.global.u64 	%rd85, %rd84;
	cvt.s64.s32 	%rd86, %r27;
	add.s64 	%rd87, %rd85, %rd86;
	ld.global.u8 	%rs204, [%rd87];
	ld.global.u8 	%rs203, [%rd87+1];
	ld.global.u8 	%rs202, [%rd87+2];
	mul.wide.s32 	%rd88, %r39, 4;
	add.s64 	%rd89, %rd3, %rd88;
	ld.global.u32 	%r122, [%rd89+-4];
	ld.global.u8 	%r123, [%rd87+3];
	mul.wide.u32 	%rd90, %r123, 2;
	add.s64 	%rd91, %rd2, %rd90;
	ld.global.u16 	%r124, [%rd91];
	add.s32 	%r125, %r122, %r124;
	cvt.s64.s32 	%rd92, %r125;
	add.s64 	%rd93, %rd1, %rd92;
	ld.global.u8 	%rs201, [%rd93];
	bra.uni 	$L__BB0_95;
$L__BB0_80:
	setp.le.s32 	%p50, %r27, %r36;
	@%p50 bra 	$L__BB0_93;
	shl.b64 	%rd72, %rd8, 3;
	add.s64 	%rd73, %rd4, %rd72;
	ld.global.u64 	%rd74, [%rd73];
	cvta.to.global.u64 	%rd75, %rd74;
	cvt.s64.s32 	%rd76, %r27;
	add.s64 	%rd77, %rd75, %rd76;
	ld.global.u8 	%rs204, [%rd77+-4];
	ld.global.u8 	%rs203, [%rd77+-3];
	ld.global.u8 	%rs202, [%rd77+-2];
	mul.wide.s32 	%rd78, %r39, 4;
	add.s64 	%rd79, %rd3, %rd78;
	ld.global.u32 	%r119, [%rd79+-4];
	ld.global.u8 	%r120, [%rd77+-1];
	add.s32 	%r121, %r119, %r120;
	cvt.s64.s32 	%rd80, %r121;
	add.s64 	%rd81, %rd1, %rd80;
	ld.global.u8 	%rs201, [%rd81];
	bra.uni 	$L__BB0_95;
$L__BB0_82:
	shl.b64 	%rd116, %rd8, 3;
	add.s64 	%rd117, %rd4, %rd116;
	ld.global.u64 	%rd118, [%rd117];
	cvta.to.global.u64 	%rd119, %rd118;
	cvt.s64.s32 	%rd120, %r27;
	add.s64 	%rd121, %rd119, %rd120;
	ld.global.u8 	%rs204, [%rd121];
	ld.global.u8 	%rs203, [%rd121+1];
	ld.global.u8 	%rs202, [%rd121+2];
	ld.global.u8 	%rs201, [%rd121+3];
	bra.uni 	$L__BB0_95;
$L__BB0_83:
	mov.b16 	%rs201, 0;
	not.pred 	%p35, %p1;
	mov.u16 	%rs202, %rs201;
	mov.u16 	%rs203, %rs201;
	mov.u16 	%rs204, %rs201;
	@%p35 bra 	$L__BB0_95;
	ld.global.u32 	%r40, [%rd9];
	setp.eq.s32 	%p36, %r40, 0;
	@%p36 bra 	$L__BB0_94;
	add.s32 	%r86, %r27, -4;
	setp.lt.s32 	%p37, %r86, %r33;
	@%p37 bra 	$L__BB0_92;
	shl.b64 	%rd38, %rd8, 3;
	add.s64 	%rd39, %rd4, %rd38;
	ld.global.u64 	%rd40, [%rd39];
	cvta.to.global.u64 	%rd41, %rd40;
	cvt.s64.s32 	%rd42, %r27;
	add.s64 	%rd17, %rd41, %rd42;
	ld.global.u8 	%rs86, [%rd17+3];
	setp.ne.s16 	%p38, %rs86, 0;
	mul.wide.s32 	%rd43, %r40, 4;
	add.s64 	%rd18, %rd3, %rd43;
	@%p38 bra 	$L__BB0_88;
	ld.global.u8 	%rs204, [%rd17+-4];
	ld.global.u8 	%rs203, [%rd17+-3];
	ld.global.u8 	%rs202, [%rd17+-2];
	ld.global.u8 	%rs197, [%rd17+-1];
	bra.uni 	$L__BB0_91;
$L__BB0_88:
	ld.global.u8 	%rs197, [%rd17+-1];
	setp.ne.s16 	%p39, %rs197, 0;
	@%p39 bra 	$L__BB0_90;
	ld.global.u8 	%rs204, [%rd17];
	ld.global.u8 	%rs203, [%rd17+1];
	ld.global.u8 	%rs202, [%rd17+2];
	mov.b16 	%rs197, 0;
	bra.uni 	$L__BB0_91;
$L__BB0_90:
	ld.global.u32 	%r87, [%rd18+-4];
	ld.global.u8 	%r88, [%rd17];
	mul.wide.u32 	%rd44, %r88, 2;
	add.s64 	%rd45, %rd2, %rd44;
	ld.global.u16 	%r89, [%rd45];
	add.s32 	%r90, %r87, %r89;
	ld.global.u8 	%r91, [%rd17+-4];
	add.s32 	%r92, %r90, %r91;
	cvt.s64.s32 	%rd46, %r92;
	add.s64 	%rd47, %rd1, %rd46;
	ld.global.u8 	%rs204, [%rd47];
	ld.global.u8 	%r93, [%rd17+1];
	mul.wide.u32 	%rd48, %r93, 2;
	add.s64 	%rd49, %rd2, %rd48;
	ld.global.u16 	%r94, [%rd49];
	add.s32 	%r95, %r87, %r94;
	ld.global.u8 	%r96, [%rd17+-3];
	add.s32 	%r97, %r95, %r96;
	cvt.s64.s32 	%rd50, %r97;
	add.s64 	%rd51, %rd1, %rd50;
	ld.global.u8 	%rs203, [%rd51];
	ld.global.u8 	%r98, [%rd17+2];
	mul.wide.u32 	%rd52, %r98, 2;
	add.s64 	%rd53, %rd2, %rd52;
	ld.global.u16 	%r99, [%rd53];
	add.s32 	%r100, %r87, %r99;
	ld.global.u8 	%r101, [%rd17+-2];
	add.s32 	%r102, %r100, %r101;
	cvt.s64.s32 	%rd54, %r102;
	add.s64 	%rd55, %rd1, %rd54;
	ld.global.u8 	%rs202, [%rd55];
$L__BB0_91:
	ld.global.u32 	%r103, [%rd18+-4];
	cvt.u32.u16 	%r104, %rs86;
	mul.wide.u32 	%rd56, %r104, 2;
	add.s64 	%rd57, %rd2, %rd56;
	ld.global.u16 	%r105, [%rd57];
	add.s32 	%r106, %r103, %r105;
	cvt.u32.u16 	%r107, %rs197;
	and.b32  	%r108, %r107, 255;
	add.s32 	%r109, %r106, %r108;
	cvt.s64.s32 	%rd58, %r109;
	add.s64 	%rd59, %rd1, %rd58;
	ld.global.u8 	%rs201, [%rd59];
	bra.uni 	$L__BB0_95;
$L__BB0_92:
	shl.b64 	%rd60, %rd8, 3;
	add.s64 	%rd61, %rd4, %rd60;
	ld.global.u64 	%rd62, [%rd61];
	cvta.to.global.u64 	%rd63, %rd62;
	cvt.s64.s32 	%rd64, %r27;
	add.s64 	%rd65, %rd63, %rd64;
	ld.global.u8 	%rs204, [%rd65];
	ld.global.u8 	%rs203, [%rd65+1];
	ld.global.u8 	%rs202, [%rd65+2];
	mul.wide.s32 	%rd66, %r40, 4;
	add.s64 	%rd67, %rd3, %rd66;
	ld.global.u32 	%r110, [%rd67+-4];
	ld.global.u8 	%r111, [%rd65+3];
	mul.wide.u32 	%rd68, %r111, 2;
	add.s64 	%rd69, %rd2, %rd68;
	ld.global.u16 	%r112, [%rd69];
	add.s32 	%r113, %r110, %r112;
	cvt.s64.s32 	%rd70, %r113;
	add.s64 	%rd71, %rd1, %rd70;
	ld.global.u8 	%rs201, [%rd71];
	bra.uni 	$L__BB0_95;
$L__BB0_93:
	mov.b16 	%rs201, 0;
	not.pred 	%p64, %p1;
	mov.u16 	%rs202, %rs201;
	mov.u16 	%rs203, %rs201;
	mov.u16 	%rs204, %rs201;
	@%p64 bra 	$L__BB0_95;
$L__BB0_94:
	shl.b64 	%rd191, %rd8, 3;
	add.s64 	%rd192, %rd4, %rd191;
	ld.global.u64 	%rd193, [%rd192];
	cvta.to.global.u64 	%rd194, %rd193;
	cvt.s64.s32 	%rd195, %r27;
	add.s64 	%rd196, %rd194, %rd195;
	ld.global.u8 	%rs204, [%rd196];
	ld.global.u8 	%rs203, [%rd196+1];
	ld.global.u8 	%rs202, [%rd196+2];
	ld.global.u8 	%rs201, [%rd196+3];
$L__BB0_95:
	ld.global.u8 	%r43, [%rd9+-20];
	setp.eq.s32 	%p65, %r43, 255;
	mov.u16 	%rs205, %rs201;
	@%p65 bra 	$L__BB0_99;
	and.b16  	%rs143, %rs201, 255;
	setp.eq.s16 	%p66, %rs143, 0;
	mov.b16 	%rs205, 0;
	@%p66 bra 	$L__BB0_99;
	setp.eq.s32 	%p67, %r43, 0;
	setp.eq.s16 	%p68, %rs143, 255;
	cvt.u16.u32 	%rs205, %r43;
	or.pred  	%p69, %p67, %p68;
	@%p69 bra 	$L__BB0_99;
	ld.param.u64 	%rd284, [CUDAFrameMerge_param_6];
	ld.param.u64 	%rd283, [CUDAFrameMerge_param_5];
	cvta.to.global.u64 	%rd197, %rd284;
	cvt.u32.u16 	%r211, %rs201;
	and.b32  	%r212, %r211, 255;
	mul.wide.u32 	%rd198, %r212, 2;
	add.s64 	%rd199, %rd197, %rd198;
	ld.global.u16 	%r213, [%rd199+-2];
	add.s32 	%r214, %r43, %r213;
	add.s32 	%r215, %r214, -1;
	cvt.u64.u32 	%rd200, %r215;
	cvta.to.global.u64 	%rd201, %rd283;
	add.s64 	%rd202, %rd201, %rd200;
	ld.global.u8 	%rs205, [%rd202];
$L__BB0_99:
	and.b16  	%rs145, %rs205, 255;
	setp.eq.s16 	%p70, %rs145, 0;
	and.b16  	%rs146, %rs14, 255;
	setp.eq.s16 	%p71, %rs146, 0;
	or.pred  	%p72, %p70, %p71;
	@%p72 bra 	$L__BB0_101;
	cvt.u32.u16 	%r216, %rs205;
	and.b32  	%r217, %r216, 255;
	mul.wide.u32 	%rd203, %r217, 2;
	add.s64 	%rd204, %rd6, %rd203;
	ld.global.u16 	%rd205, [%rd204+-2];
	cvt.u64.u16 	%rd206, %rs14;
	and.b64  	%rd207, %rd206, 255;
	add.s64 	%rd208, %rd207, %rd205;
	add.s64 	%rd209, %rd7, %rd208;
	ld.global.u8 	%rs205, [%rd209+-1];
$L__BB0_101:
	and.b16  	%rs148, %rs205, 255;
	setp.eq.s16 	%p73, %rs148, 0;
	mov.u16 	%rs208, %rs5;
	mov.u32 	%r289, %r277;
	@%p73 bra 	$L__BB0_112;
	setp.ne.s16 	%p74, %rs148, 255;
	@%p74 bra 	$L__BB0_104;
	ld.global.u64 	%rd285, [%rd4];
	bra.uni 	$L__BB0_105;
$L__BB0_104:
	cvt.s64.s32 	%rd210, %r4;
	ld.global.u64 	%rd285, [%rd4];
	cvta.to.global.u64 	%rd211, %rd285;
	add.s64 	%rd21, %rd211, %rd210;
	ld.global.u8 	%rs149, [%rd21+3];
	setp.ne.s16 	%p75, %rs149, 0;
	@%p75 bra 	$L__BB0_106;
$L__BB0_105:
	cvt.s64.s32 	%rd248, %r4;
	cvta.to.global.u64 	%rd249, %rd285;
	add.s64 	%rd250, %rd249, %rd248;
	st.global.u8 	[%rd250], %rs204;
	ld.global.u64 	%rd251, [%rd4];
	cvta.to.global.u64 	%rd252, %rd251;
	add.s64 	%rd253, %rd252, %rd248;
	st.global.u8 	[%rd253+1], %rs203;
	ld.global.u64 	%rd254, [%rd4];
	cvta.to.global.u64 	%rd255, %rd254;
	add.s64 	%rd256, %rd255, %rd248;
	st.global.u8 	[%rd256+2], %rs202;
	bra.uni 	$L__BB0_109;
$L__BB0_106:
	cvt.u32.u16 	%r218, %rs205;
	and.b32  	%r219, %r218, 255;
	add.s32 	%r44, %r219, -1;
	and.b16  	%rs150, %rs209, 255;
	setp.ne.s16 	%p76, %rs150, 0;
	@%p76 bra 	$L__BB0_108;
	cvt.s64.s32 	%rd233, %r4;
	mul.wide.u32 	%rd234, %r44, 4;
	add.s64 	%rd235, %rd3, %rd234;
	ld.global.u32 	%r241, [%rd235];
	cvt.u32.u16 	%r242, %rs204;
	and.b32  	%r243, %r242, 255;
	add.s32 	%r244, %r241, %r243;
	cvt.s64.s32 	%rd236, %r244;
	add.s64 	%rd237, %rd1, %rd236;
	ld.global.u8 	%rs154, [%rd237];
	st.global.u8 	[%rd21], %rs154;
	ld.global.u32 	%r245, [%rd235];
	cvt.u32.u16 	%r246, %rs203;
	and.b32  	%r247, %r246, 255;
	add.s32 	%r248, %r245, %r247;
	cvt.s64.s32 	%rd238, %r248;
	add.s64 	%rd239, %rd1, %rd238;
	ld.global.u8 	%rs155, [%rd239];
	ld.global.u64 	%rd240, [%rd4];
	cvta.to.global.u64 	%rd241, %rd240;
	add.s64 	%rd242, %rd241, %rd233;
	st.global.u8 	[%rd242+1], %rs155;
	ld.global.u32 	%r249, [%rd235];
	cvt.u32.u16 	%r250, %rs202;
	and.b32  	%r251, %r250, 255;
	add.s32 	%r252, %r249, %r251;
	cvt.s64.s32 	%rd243, %r252;
	add.s64 	%rd244, %rd1, %rd243;
	ld.global.u8 	%rs156, [%rd244];
	ld.global.u64 	%rd245, [%rd4];
	cvta.to.global.u64 	%rd246, %rd245;
	add.s64 	%rd247, %rd246, %rd233;
	st.global.u8 	[%rd247+2], %rs156;
	bra.uni 	$L__BB0_109;
$L__BB0_108:
	cvt.s64.s32 	%rd212, %r4;
	mul.wide.u32 	%rd213, %r44, 4;
	add.s64 	%rd214, %rd3, %rd213;
	ld.global.u32 	%r220, [%rd214];
	ld.global.u8 	%r221, [%rd21];
	mul.wide.u32 	%rd215, %r221, 2;
	add.s64 	%rd216, %rd2, %rd215;
	ld.global.u16 	%r222, [%rd216];
	cvt.u32.u16 	%r223, %rs204;
	and.b32  	%r224, %r223, 255;
	add.s32 	%r225, %r220, %r224;
	add.s32 	%r226, %r225, %r222;
	cvt.s64.s32 	%rd217, %r226;
	add.s64 	%rd218, %rd1, %rd217;
	ld.global.u8 	%rs151, [%rd218];
	st.global.u8 	[%rd21], %rs151;
	ld.global.u32 	%r227, [%rd214];
	ld.global.u64 	%rd219, [%rd4];
	cvta.to.global.u64 	%rd220, %rd219;
	add.s64 	%rd221, %rd220, %rd212;
	ld.global.u8 	%r228, [%rd221+1];
	mul.wide.u32 	%rd222, %r228, 2;
	add.s64 	%rd223, %rd2, %rd222;
	ld.global.u16 	%r229, [%rd223];
	cvt.u32.u16 	%r230, %rs203;
	and.b32  	%r231, %r230, 255;
	add.s32 	%r232, %r227, %r231;
	add.s32 	%r233, %r232, %r229;
	cvt.s64.s32 	%rd224, %r233;
	add.s64 	%rd225, %rd1, %rd224;
	ld.global.u8 	%rs152, [%rd225];
	st.global.u8 	[%rd221+1], %rs152;
	ld.global.u32 	%r234, [%rd214];
	ld.global.u64 	%rd226, [%rd4];
	cvta.to.global.u64 	%rd227, %rd226;
	add.s64 	%rd228, %rd227, %rd212;
	ld.global.u8 	%r235, [%rd228+2];
	mul.wide.u32 	%rd229, %r235, 2;
	add.s64 	%rd230, %rd2, %rd229;
	ld.global.u16 	%r236, [%rd230];
	cvt.u32.u16 	%r237, %rs202;
	and.b32  	%r238, %r237, 255;
	add.s32 	%r239, %r234, %r238;
	add.s32 	%r240, %r239, %r236;
	cvt.s64.s32 	%rd231, %r240;
	add.s64 	%rd232, %rd1, %rd231;
	ld.global.u8 	%rs153, [%rd232];
	st.global.u8 	[%rd228+2], %rs153;
$L__BB0_109:
	and.b16  	%rs157, %rs210, 255;
	setp.eq.s16 	%p77, %rs157, 0;
	ld.global.u64 	%rd23, [%rd4];
	@%p77 bra 	$L__BB0_111;
	cvt.s64.s32 	%rd257, %r4;
	cvta.to.global.u64 	%rd258, %rd23;
	add.s64 	%rd259, %rd258, %rd257;
	ld.global.u8 	%rs160, [%rd259+3];
	and.b16  	%rs161, %rs205, 255;
	setp.ge.u16 	%p78, %rs160, %rs161;
	mov.b16 	%rs209, 1;
	mov.u16 	%rs208, %rs5;
	mov.u16 	%rs210, %rs209;
	mov.u32 	%r289, %r277;
	@%p78 bra 	$L__BB0_112;
$L__BB0_111:
	cvt.s64.s32 	%rd260, %r4;
	cvta.to.global.u64 	%rd261, %rd23;
	add.s64 	%rd262, %rd261, %rd260;
	st.global.u8 	[%rd262+3], %rs205;
	mov.b16 	%rs209, 1;
	mov.u16 	%rs208, %rs5;
	mov.u16 	%rs210, %rs209;
	mov.u32 	%r289, %r277;
$L__BB0_112:
	add.s16 	%rs179, %rs179, 1;
	ld.global.u32 	%r273, [%rd5];
	cvt.u32.u16 	%r274, %rs179;
	setp.gt.s32 	%p94, %r273, %r274;
	@%p94 bra 	$L__BB0_7;
	and.b16  	%rs172, %rs209, 255;
	setp.eq.s16 	%p97, %rs172, 0;
$L__BB0_114:
	not.pred 	%p95, %p97;
	@%p95 bra 	$L__BB0_116;
	ld.global.u64 	%rd269, [%rd4];
	cvta.to.global.u64 	%rd270, %rd269;
	cvt.s64.s32 	%rd271, %r4;
	add.s64 	%rd272, %rd270, %rd271;
	mov.b16 	%rs173, 0;
	st.global.u8 	[%rd272], %rs173;
	ld.global.u64 	%rd273, [%rd4];
	cvta.to.global.u64 	%rd274, %rd273;
	add.s64 	%rd275, %rd274, %rd271;
	st.global.u8 	[%rd275+1], %rs173;
	ld.global.u64 	%rd276, [%rd4];
	cvta.to.global.u64 	%rd277, %rd276;
	add.s64 	%rd278, %rd277, %rd271;
	st.global.u8 	[%rd278+2], %rs173;
$L__BB0_116:
	and.b16  	%rs174, %rs210, 255;
	setp.ne.s16 	%p96, %rs174, 0;
	@%p96 bra 	$L__BB0_118;
	ld.global.u64 	%rd279, [%rd4];
	cvta.to.global.u64 	%rd280, %rd279;
	cvt.s64.s32 	%rd281, %r4;
	add.s64 	%rd282, %rd280, %rd281;
	mov.b16 	%rs175, 0;
	st.global.u8 	[%rd282+3], %rs175;
$L__BB0_118:
	ret;

}


// ===== COMPILED SASS (sm_100) =====

	.target	sm_100

	.elftype	@"ET_EXEC"


//--------------------- .note.nv.tkinfo           --------------------------
	.section	.note.nv.tkinfo,"",@"SHT_NOTE"
	.sectionflags	@"SHF_NOTE_NV_TKINFO"
	.tkinfo
        /*0018*/ 	.word	0x00000002
        /*0030*/ 	.string	""
        /*0030*/ 	.string	"ptxas"
        /*0030*/ 	.string	"Cuda compilation tools, release 13.0, V13.0.88"
        /*0030*/ 	.string	"Build cuda_13.0.r13.0/compiler.36424714_0"
        /*0030*/ 	.string	"-arch sm_100 -m 64 "



//--------------------- .note.nv.cuinfo           --------------------------
	.section	.note.nv.cuinfo,"",@"SHT_NOTE"
	.sectionflags	@"SHF_NOTE_NV_CUINFO"
        /*0018*/ 	.short	0x0002
        /*001a*/ 	.short	0x0064
        /*001c*/ 	.short	0x0082
	.zero		2


//--------------------- .nv.info                  --------------------------
	.section	.nv.info,"",@"SHT_CUDA_INFO"
	.align	4


	//----- nvinfo : EIATTR_REGCOUNT
	.align		4
        /*0000*/ 	.byte	0x04, 0x2f
        /*0002*/ 	.short	(.L_1 - .L_0)
	.align		4
.L_0:
        /*0004*/ 	.word	index@(CUDAFrameMerge)
        /*0008*/ 	.word	0x00000020


	//----- nvinfo : EIATTR_FRAME_SIZE
	.align		4
.L_1:
        /*000c*/ 	.byte	0x04, 0x11
        /*000e*/ 	.short	(.L_3 - .L_2)
	.align		4
.L_2:
        /*0010*/ 	.word	index@($__internal_0_$__cuda_sm3x_div_rn_noftz_f32_slowpath)
        /*0014*/ 	.word	0x00000000


	//----- nvinfo : EIATTR_FRAME_SIZE
	.align		4
.L_3:
        /*0018*/ 	.byte	0x04, 0x11
        /*001a*/ 	.short	(.L_5 - .L_4)
	.align		4
.L_4:
        /*001c*/ 	.word	index@(CUDAFrameMerge)
        /*0020*/ 	.word	0x00000000


	//----- nvinfo : EIATTR_MIN_STACK_SIZE
	.align		4
.L_5:
        /*0024*/ 	.byte	0x04, 0x12
        /*0026*/ 	.short	(.L_7 - .L_6)
	.align		4
.L_6:
        /*0028*/ 	.word	index@(CUDAFrameMerge)
        /*002c*/ 	.word	0x00000000
.L_7:


//--------------------- .nv.compat                --------------------------
	.section	.nv.compat,"",@"SHT_CUDA_COMPAT_INFO"
	.align	4
        /*0000*/ 	.byte	0x02, 0x09, 0x00, 0x00, 0x02, 0x02, 0x01, 0x00, 0x02, 0x05, 0x05, 0x00, 0x03, 0x07, 0x01, 0x01
        /*0010*/ 	.byte	0x02, 0x03, 0x00, 0x00, 0x02, 0x06, 0x01, 0x00, 0x04, 0x0b, 0x08, 0x00, 0x01, 0x00, 0x00, 0x00
        /*0020*/ 	.byte	0x00, 0x00, 0x00, 0x00


//--------------------- .nv.info.CUDAFrameMerge   --------------------------
	.section	.nv.info.CUDAFrameMerge,"",@"SHT_CUDA_INFO"
	.sectionflags	@""
	.align	4


	//----- nvinfo : EIATTR_CUDA_API_VERSION
	.align		4
        /*0000*/ 	.byte	0x04, 0x37
        /*0002*/ 	.short	(.L_9 - .L_8)
.L_8:
        /*0004*/ 	.word	0x00000082


	//----- nvinfo : EIATTR_KPARAM_INFO
	.align		4
.L_9:
        /*0008*/ 	.byte	0x04, 0x17
        /*000a*/ 	.short	(.L_11 - .L_10)
.L_10:
        /*000c*/ 	.word	0x00000000
        /*0010*/ 	.short	0x0008
        /*0012*/ 	.short	0x0040
        /*0014*/ 	.byte	0x00, 0xf5, 0x21, 0x00


	//----- nvinfo : EIATTR_KPARAM_INFO
	.align		4
.L_11:
        /*0018*/ 	.byte	0x04, 0x17
        /*001a*/ 	.short	(.L_13 - .L_12)
.L_12:
        /*001c*/ 	.word	0x00000000
        /*0020*/ 	.short	0x0007
        /*0022*/ 	.short	0x0038
        /*0024*/ 	.byte	0x00, 0xf5, 0x21, 0x00


	//----- nvinfo : EIATTR_KPARAM_INFO
	.align		4
.L_13:
        /*0028*/ 	.byte	0x04, 0x17
        /*002a*/ 	.short	(.L_15 - .L_14)
.L_14:
        /*002c*/ 	.word	0x00000000
        /*0030*/ 	.short	0x0006
        /*0032*/ 	.short	0x0030
        /*0034*/ 	.byte	0x00, 0xf5, 0x21, 0x00


	//----- nvinfo : EIATTR_KPARAM_INFO
	.align		4
.L_15:
        /*0038*/ 	.byte	0x04, 0x17
        /*003a*/ 	.short	(.L_17 - .L_16)
.L_16:
        /*003c*/ 	.word	0x00000000
        /*0040*/ 	.short	0x0005
        /*0042*/ 	.short	0x0028
        /*0044*/ 	.byte	0x00, 0xf5, 0x21, 0x00


	//----- nvinfo : EIATTR_KPARAM_INFO
	.align		4
.L_17:
        /*0048*/ 	.byte	0x04, 0x17
        /*004a*/ 	.short	(.L_19 - .L_18)
.L_18:
        /*004c*/ 	.word	0x00000000
        /*0050*/ 	.short	0x0004
        /*0052*/ 	.short	0x0020
        /*0054*/ 	.byte	0x00, 0xf5, 0x21, 0x00


	//----- nvinfo : EIATTR_KPARAM_INFO
	.align		4
.L_19:
        /*0058*/ 	.byte	0x04, 0x17
        /*005a*/ 	.short	(.L_21 - .L_20)
.L_20:
        /*005c*/ 	.word	0x00000000
        /*0060*/ 	.short	0x0003
        /*0062*/ 	.short	0x0018
        /*0064*/ 	.byte	0x00, 0xf5, 0x21, 0x00


	//----- nvinfo : EIATTR_KPARAM_INFO
	.align		4
.L_21:
        /*0068*/ 	.byte	0x04, 0x17
        /*006a*/ 	.short	(.L_23 - .L_22)
.L_22:
        /*006c*/ 	.word	0x00000000
        /*0070*/ 	.short	0x0002
        /*0072*/ 	.short	0x0010
        /*0074*/ 	.byte	0x00, 0xf5, 0x21, 0x00


	//----- nvinfo : EIATTR_KPARAM_INFO
	.align		4
.L_23:
        /*0078*/ 	.byte	0x04, 0x17
        /*007a*/ 	.short	(.L_25 - .L_24)
.L_24:
        /*007c*/ 	.word	0x00000000
        /*0080*/ 	.short	0x0001
        /*0082*/ 	.short	0x0008
        /*0084*/ 	.byte	0x00, 0xf5, 0x21, 0x00


	//----- nvinfo : EIATTR_KPARAM_INFO
	.align		4
.L_25:
        /*0088*/ 	.byte	0x04, 0x17
        /*008a*/ 	.short	(.L_27 - .L_26)
.L_26:
        /*008c*/ 	.word	0x00000000
        /*0090*/ 	.short	0x0000
        /*0092*/ 	.short	0x0000
        /*0094*/ 	.byte	0x00, 0xf5, 0x21, 0x00


	//----- nvinfo : EIATTR_SPARSE_MMA_MASK
	.align		4
.L_27:
        /*0098*/ 	.byte	0x03, 0x50
        /*009a*/ 	.short	0x0000


	//----- nvinfo : EIATTR_MAXREG_COUNT
	.align		4
        /*009c*/ 	.byte	0x03, 0x1b
        /*009e*/ 	.short	0x00ff


	//----- nvinfo : EIATTR_MERCURY_ISA_VERSION
	.align		4
        /*00a0*/ 	.byte	0x03, 0x5f
        /*00a2*/ 	.short	0x0101


	//----- nvinfo : EIATTR_VRC_CTA_INIT_COUNT
	.align		4
        /*00a4*/ 	.byte	0x02, 0x4a
	.zero		1
	.zero		1


	//----- nvinfo : EIATTR_EXIT_INSTR_OFFSETS
	.align		4
        /*00a8*/ 	.byte	0x04, 0x1c
        /*00aa*/ 	.short	(.L_29 - .L_28)


	//   ....[0]....
.L_28:
        /*00ac*/ 	.word	0x000000d0


	//   ....[1]....
        /*00b0*/ 	.word	0x00000100


	//   ....[2]....
        /*00b4*/ 	.word	0x00003720


	//   ....[3]....
        /*00b8*/ 	.word	0x00003780


	//----- nvinfo : EIATTR_CRS_STACK_SIZE
	.align		4
.L_29:
        /*00bc*/ 	.byte	0x04, 0x1e
        /*00be*/ 	.short	(.L_31 - .L_30)
.L_30:
        /*00c0*/ 	.word	0x00000000


	//----- nvinfo : EIATTR_CBANK_PARAM_SIZE
	.align		4
.L_31:
        /*00c4*/ 	.byte	0x03, 0x19
        /*00c6*/ 	.short	0x0048


	//----- nvinfo : EIATTR_PARAM_CBANK
	.align		4
        /*00c8*/ 	.byte	0x04, 0x0a
        /*00ca*/ 	.short	(.L_33 - .L_32)
	.align		4
.L_32:
        /*00cc*/ 	.word	index@(.nv.constant0.CUDAFrameMerge)
        /*00d0*/ 	.short	0x0380
        /*00d2*/ 	.short	0x0048


	//----- nvinfo : EIATTR_SW_WAR
	.align		4
.L_33:
        /*00d4*/ 	.byte	0x04, 0x36
        /*00d6*/ 	.short	(.L_35 - .L_34)
.L_34:
        /*00d8*/ 	.word	0x00000008
.L_35:


//--------------------- .nv.callgraph             --------------------------
	.section	.nv.callgraph,"",@"SHT_CUDA_CALLGRAPH"
	.align	4
	.sectionentsize	8
	.align		4
        /*0000*/ 	.word	0x00000000
	.align		4
        /*0004*/ 	.word	0xffffffff
	.align		4
        /*0008*/ 	.word	0x00000000
	.align		4
        /*000c*/ 	.word	0xfffffffe
	.align		4
        /*0010*/ 	.word	0x00000000
	.align		4
        /*0014*/ 	.word	0xfffffffd
	.align		4
        /*0018*/ 	.word	0x00000000
	.align		4
        /*001c*/ 	.word	0xfffffffc


//--------------------- .text.CUDAFrameMerge      --------------------------
	.section	.text.CUDAFrameMerge,"ax",@progbits
	.align	128
        .global         CUDAFrameMerge
        .type           CUDAFrameMerge,@function
        .size           CUDAFrameMerge,(.L_x_81 - CUDAFrameMerge)
        .other          CUDAFrameMerge,@"STO_CUDA_ENTRY STV_DEFAULT"
CUDAFrameMerge:
.text.CUDAFrameMerge:
[----:B------:R-:W-:Y:S08]  /*0000*/  LDC R1, c[0x0][0x37c] ;  /* 0x0000df00ff017b82 */ /* 0x000ff00000000800 */
[----:B------:R-:W0:Y:S01]  /*0010*/  LDC.64 R2, c[0x0][0x388] ;  /* 0x0000e200ff027b82 */ /* 0x000e220000000a00 */
[----:B------:R-:W0:Y:S02]  /*0020*/  LDCU.64 UR4, c[0x0][0x358] ;  /* 0x00006b00ff0477ac */ /* 0x000e240008000a00 */
[----:B0-----:R-:W2:Y:S05]  /*0030*/  LDG.E R5, desc[UR4][R2.64+0x10] ;  /* 0x0000100402057981 */ /* 0x001eaa000c1e1900 */
[----:B------:R-:W0:Y:S01]  /*0040*/  S2UR UR6, SR_CTAID.Y ;  /* 0x00000000000679c3 */ /* 0x000e220000002600 */
[----:B------:R-:W0:Y:S01]  /*0050*/  S2R R7, SR_TID.Y ;  /* 0x0000000000077919 */ /* 0x000e220000002200 */
[----:B------:R-:W1:Y:S06]  /*0060*/  S2R R9, SR_TID.X ;  /* 0x0000000000097919 */ /* 0x000e6c0000002100 */
[----:B------:R-:W0:Y:S08]  /*0070*/  LDC R14, c[0x0][0x364] ;  /* 0x0000d900ff0e7b82 */ /* 0x000e300000000800 */
[----:B------:R-:W1:Y:S08]  /*0080*/  S2UR UR7, SR_CTAID.X ;  /* 0x00000000000779c3 */ /* 0x000e700000002500 */
[----:B------:R-:W1:Y:S01]  /*0090*/  LDC R16, c[0x0][0x360] ;  /* 0x0000d800ff107b82 */ /* 0x000e620000000800 */
[----:B0-----:R-:W-:-:S02]  /*00a0*/  IMAD R14, R14, UR6, R7 ;  /* 0x000000060e0e7c24 */ /* 0x001fc4000f8e0207 */
[----:B-1----:R-:W-:-:S03]  /*00b0*/  IMAD R16, R16, UR7, R9 ;  /* 0x0000000710107c24 */ /* 0x002fc6000f8e0209 */
[----:B--2---:R-:W-:-:S13]  /*00c0*/  ISETP.GE.AND P0, PT, R14, R5, PT ;  /* 0x000000050e00720c */ /* 0x004fda0003f06270 */
[----:B------:R-:W-:Y:S05]  /*00d0*/  @P0 EXIT ;  /* 0x000000000000094d */ /* 0x000fea0003800000 */
[----:B------:R-:W2:Y:S02]  /*00e0*/  LDG.E R5, desc[UR4][R2.64+0x14] ;  /* 0x0000140402057981 */ /* 0x000ea4000c1e1900 */
[----:B--2---:R-:W-:-:S13]  /*00f0*/  ISETP.GE.AND P0, PT, R16, R5, PT ;  /* 0x000000051000720c */ /* 0x004fda0003f06270 */
[----:B------:R-:W-:Y:S05]  /*0100*/  @P0 EXIT ;  /* 0x000000000000094d */ /* 0x000fea0003800000 */
[----:B------:R-:W2:Y:S04]  /*0110*/  LDG.E R9, desc[UR4][R2.64+0xc] ;  /* 0x00000c0402097981 */ /* 0x000ea8000c1e1900 */
[----:B------:R-:W3:Y:S01]  /*0120*/  LDG.E R15, desc[UR4][R2.64+0x8] ;  /* 0x00000804020f7981 */ /* 0x000ee2000c1e1900 */
[----:B--2---:R-:W-:-:S04]  /*0130*/  ISETP.NE.AND P0, PT, R9, RZ, PT ;  /* 0x000000ff0900720c */ /* 0x004fc80003f05270 */
[----:B------:R-:W-:-:S13]  /*0140*/  ISETP.NE.AND P1, PT, R9, 0xff, P0 ;  /* 0x000000ff0900780c */ /* 0x000fda0000725270 */
[----:B------:R-:W0:Y:S02]  /*0150*/  @!P1 LDC.64 R4, c[0x0][0x380] ;  /* 0x0000e000ff049b82 */ /* 0x000e240000000a00 */
[----:B0-----:R-:W2:Y:S01]  /*0160*/  @!P1 LDG.E.64 R4, desc[UR4][R4.64] ;  /* 0x0000000404049981 */ /* 0x001ea2000c1e1b00 */
[----:B---3--:R-:W-:-:S04]  /*0170*/  IMAD R15, R14, R15, RZ ;  /* 0x0000000f0e0f7224 */ /* 0x008fc800078e02ff */
[----:B------:R-:W-:-:S05]  /*0180*/  IMAD R16, R16, 0x4, R15 ;  /* 0x0000000410107824 */ /* 0x000fca00078e020f */
[----:B--2---:R-:W-:-:S04]  /*0190*/  @!P1 IADD3 R6, P0, PT, R16, R4, RZ ;  /* 0x0000000410069210 */ /* 0x004fc80007f1e0ff */
[----:B------:R-:W-:-:S05]  /*01a0*/  @!P1 LEA.HI.X.SX32 R7, R16, R5, 0x1, P0 ;  /* 0x0000000510079211 */ /* 0x000fca00000f0eff */
[----:B------:R0:W-:Y:S04]  /*01b0*/  @!P1 STG.E.U8 desc[UR4][R6.64+0x3], R9 ;  /* 0x0000030906009986 */ /* 0x0001e8000c101104 */
[----:B------:R-:W2:Y:S01]  /*01c0*/  LDG.E R0, desc[UR4][R2.64] ;  /* 0x0000000402007981 */ /* 0x000ea2000c1e1900 */
[----:B------:R-:W-:Y:S02]  /*01d0*/  PRMT R17, RZ, 0x7610, R17 ;  /* 0x00007610ff117816 */ /* 0x000fe40000000011 */
[----:B------:R-:W-:Y:S02]  /*01e0*/  PLOP3.LUT P0, PT, PT, PT, PT, 0x80, 0x8 ;  /* 0x000000000008781c */ /* 0x000fe40003f0f070 */
[----:B--2---:R-:W-:Y:S01]  /*01f0*/  ISETP.GE.AND P2, PT, R0, 0x2, PT ;  /* 0x000000020000780c */ /* 0x004fe20003f46270 */
[----:B------:R-:W-:-:S05]  /*0200*/  IMAD.MOV.U32 R0, RZ, RZ, 0x1 ;  /* 0x00000001ff007424 */ /* 0x000fca00078e00ff */
[----:B------:R-:W-:-:S07]  /*0210*/  @!P1 PRMT R17, R0, 0x7610, R17 ;  /* 0x0000761000119816 */ /* 0x000fce0000000011 */
[----:B0-----:R-:W-:Y:S05]  /*0220*/  @!P2 BRA `(.L_x_0) ;  /* 0x0000003000f4a947 */ /* 0x001fea0003800000 */
[----:B------:R-:W-:Y:S01]  /*0230*/  IMAD.MOV.U32 R19, RZ, RZ, 0x1 ;  /* 0x00000001ff137424 */ /* 0x000fe200078e00ff */
[----:B------:R-:W-:Y:S01]  /*0240*/  PRMT R27, RZ, 0x7610, R27 ;  /* 0x00007610ff1b7816 */ /* 0x000fe2000000001b */
[----:B------:R-:W0:Y:S01]  /*0250*/  LDCU.64 UR6, c[0x0][0x390] ;  /* 0x00007200ff0677ac */ /* 0x000e220008000a00 */
[----:B------:R-:W-:Y:S02]  /*0260*/  PRMT R18, RZ, 0x7610, R18 ;  /* 0x00007610ff127816 */ /* 0x000fe40000000012 */
[----:B------:R-:W-:Y:S01]  /*0270*/  PRMT R6, RZ, 0x7610, R6 ;  /* 0x00007610ff067816 */ /* 0x000fe20000000006 */
[----:B------:R-:W1:Y:S01]  /*0280*/  LDCU.64 UR8, c[0x0][0x3a8] ;  /* 0x00007500ff0877ac */ /* 0x000e620008000a00 */
[----:B------:R-:W2:Y:S05]  /*0290*/  LDCU.64 UR10, c[0x0][0x3b8] ;  /* 0x00007700ff0a77ac */ /* 0x000eaa0008000a00 */
.L_x_66:
[----:B------:R-:W3:Y:S01]  /*02a0*/  LDC.64 R4, c[0x0][0x388] ;  /* 0x0000e200ff047b82 */ /* 0x000ee20000000a00 */
[----:B------:R-:W-:-:S07]  /*02b0*/  LOP3.LUT R0, R19, 0xffff, RZ, 0xc0, !PT ;  /* 0x0000ffff13007812 */ /* 0x000fce00078ec0ff */
[----:B------:R-:W4:Y:S01]  /*02c0*/  LDC.64 R2, c[0x0][0x380] ;  /* 0x0000e000ff027b82 */ /* 0x000f220000000a00 */
[----:B---3--:R-:W-:-:S05]  /*02d0*/  IMAD.WIDE.U32 R4, R0, 0x48, R4 ;  /* 0x0000004800047825 */ /* 0x008fca00078e0004 */
[----:B0-2---:R-:W3:Y:S04]  /*02e0*/  LDG.E R13, desc[UR4][R4.64+-0x30] ;  /* 0xffffd004040d7981 */ /* 0x005ee8000c1e1900 */
[----:B------:R-:W5:Y:S01]  /*02f0*/  LDG.E R8, desc[UR4][R4.64+0x8] ;  /* 0x0000080404087981 */ /* 0x000f62000c1e1900 */
[----:B------:R-:W-:Y:S01]  /*0300*/  BSSY.RECONVERGENT B0, `(.L_x_1) ;  /* 0x000000e000007945 */ /* 0x000fe20003800200 */
[----:B------:R-:W-:Y:S02]  /*0310*/  IMAD.MOV.U32 R21, RZ, RZ, -0x80000000 ;  /* 0x80000000ff157424 */ /* 0x000fe400078e00ff */
[----:B------:R-:W-:Y:S02]  /*0320*/  IMAD.MOV.U32 R12, RZ, RZ, 0x7fffffff ;  /* 0x7fffffffff0c7424 */ /* 0x000fe400078e00ff */
[----:B------:R-:W-:Y:S01]  /*0330*/  IMAD.MOV.U32 R11, RZ, RZ, -0x80000000 ;  /* 0x80000000ff0b7424 */ /* 0x000fe200078e00ff */
[----:B---3--:R-:W-:Y:S01]  /*0340*/  ISETP.GE.AND P0, PT, R14, R13, PT ;  /* 0x0000000d0e00720c */ /* 0x008fe20003f06270 */
[----:B-----5:R-:W-:-:S12]  /*0350*/  VIADD R20, R8, 0xffffffff ;  /* 0xffffffff08147836 */ /* 0x020fd80000000000 */
[----:B----4-:R-:W-:Y:S05]  /*0360*/  @!P0 BRA `(.L_x_2) ;  /* 0x00000000001c8947 */ /* 0x010fea0003800000 */
[----:B------:R-:W3:Y:S02]  /*0370*/  LDG.E R9, desc[UR4][R4.64+-0x2c] ;  /* 0xffffd40404097981 */ /* 0x000ee4000c1e1900 */
[----:B---3--:R-:W-:-:S13]  /*0380*/  ISETP.GT.AND P0, PT, R14, R9, PT ;  /* 0x000000090e00720c */ /* 0x008fda0003f04270 */
[----:B------:R-:W3:Y:S04]  /*0390*/  @!P0 LDG.E R10, desc[UR4][R4.64+-0x28] ;  /* 0xffffd804040a8981 */ /* 0x000ee8000c1e1900 */
[----:B------:R-:W4:Y:S01]  /*03a0*/  @!P0 LDG.E R9, desc[UR4][R4.64+-0x20] ;  /* 0xffffe00404098981 */ /* 0x000f22000c1e1900 */
[----:B------:R-:W-:Y:S02]  /*03b0*/  @!P0 IMAD.MOV.U32 R21, RZ, RZ, R7 ;  /* 0x000000ffff158224 */ /* 0x000fe400078e0007 */
[----:B---3--:R-:W-:-:S05]  /*03c0*/  @!P0 IMAD.IADD R12, R15, 0x1, R10 ;  /* 0x000000010f0c8824 */ /* 0x008fca00078e020a */
[----:B----4-:R-:W-:-:S07]  /*03d0*/  @!P0 IADD3 R11, PT, PT, R9, -0x4, R12 ;  /* 0xfffffffc090b8810 */ /* 0x010fce0007ffe00c */
.L_x_2:
[----:B012---:R-:W-:Y:S05]  /*03e0*/  BSYNC.RECONVERGENT B0 ;  /* 0x0000000000007941 */ /* 0x007fea0003800200 */
.L_x_1:
[----:B------:R-:W-:Y:S01]  /*03f0*/  ISETP.GT.U32.AND P0, PT, R20, 0x3, PT ;  /* 0x000000031400780c */ /* 0x000fe20003f04070 */
[----:B------:R-:W-:Y:S01]  /*0400*/  BSSY.RECONVERGENT B0, `(.L_x_3) ;  /* 0x0000316000007945 */ /* 0x000fe20003800200 */
[C---:B------:R-:W-:Y:S02]  /*0410*/  ISETP.GT.AND P3, PT, R16.reuse, R11, PT ;  /* 0x0000000b1000720c */ /* 0x040fe40003f64270 */
[CC--:B------:R-:W-:Y:S02]  /*0420*/  ISETP.GE.AND P2, PT, R16.reuse, R12.reuse, PT ;  /* 0x0000000c1000720c */ /* 0x0c0fe40003f46270 */
[----:B------:R-:W-:Y:S02]  /*0430*/  ISETP.GE.AND P1, PT, R16, R12, !P3 ;  /* 0x0000000c1000720c */ /* 0x000fe40005f26270 */
[----:B------:R-:W-:Y:S02]  /*0440*/  PRMT R9, R27, 0x7610, R9 ;  /* 0x000076101b097816 */ /* 0x000fe40000000009 */
[----:B------:R-:W-:-:S03]  /*0450*/  PRMT R20, R6, 0x7610, R20 ;  /* 0x0000761006147816 */ /* 0x000fc60000000014 */
[----:B------:R-:W-:Y:S06]  /*0460*/  @P0 BRA `(.L_x_4) ;  /* 0x0000000400200947 */ /* 0x000fec0003800000 */
[----:B------:R-:W-:Y:S01]  /*0470*/  LOP3.LUT R7, R9, 0xff, RZ, 0xc0, !PT ;  /* 0x000000ff09077812 */ /* 0x000fe200078ec0ff */
[----:B------:R-:W-:Y:S03]  /*0480*/  BSSY.RELIABLE B1, `(.L_x_5) ;  /* 0x0000014000017945 */ /* 0x000fe60003800100 */
[----:B------:R-:W-:-:S13]  /*0490*/  ISETP.NE.AND P0, PT, R7, 0xff, PT ;  /* 0x000000ff0700780c */ /* 0x000fda0003f05270 */
[----:B------:R-:W-:Y:S05]  /*04a0*/  @P0 BRA `(.L_x_6) ;  /* 0x0000000000440947 */ /* 0x000fea0003800000 */
[----:B------:R-:W-:-:S13]  /*04b0*/  ISETP.NE.AND P0, PT, R8, 0x3, PT ;  /* 0x000000030800780c */ /* 0x000fda0003f05270 */
[----:B------:R-:W-:Y:S05]  /*04c0*/  @!P0 BRA `(.L_x_7) ;  /* 0x0000000000208947 */ /* 0x000fea0003800000 */
[----:B------:R-:W-:Y:S01]  /*04d0*/  LOP3.LUT R7, R6, 0xff, RZ, 0xc0, !PT ;  /* 0x000000ff06077812 */ /* 0x000fe200078ec0ff */
[----:B------:R-:W-:Y:S01]  /*04e0*/  IMAD.MOV.U32 R27, RZ, RZ, 0xff ;  /* 0x000000ffff1b7424 */ /* 0x000fe200078e00ff */
[----:B------:R-:W-:Y:S02]  /*04f0*/  ISETP.EQ.AND P2, PT, R8, 0x4, PT ;  /* 0x000000040800780c */ /* 0x000fe40003f42270 */
[----:B------:R-:W-:Y:S01]  /*0500*/  ISETP.NE.AND P0, PT, R7, 0xff, PT ;  /* 0x000000ff0700780c */ /* 0x000fe20003f05270 */
[----:B------:R-:W-:-:S12]  /*0510*/  IMAD.MOV.U32 R7, RZ, RZ, R21 ;  /* 0x000000ffff077224 */ /* 0x000fd800078e0015 */
[----:B------:R-:W-:Y:S05]  /*0520*/  @P0 BRA P2, `(.L_x_6) ;  /* 0x0000000000240947 */ /* 0x000fea0001000000 */
[----:B------:R-:W-:Y:S05]  /*0530*/  BREAK.RELIABLE B1 ;  /* 0x0000000000017942 */ /* 0x000fea0003800100 */
[----:B------:R-:W-:Y:S05]  /*0540*/  BRA `(.L_x_8) ;  /* 0x0000003000047947 */ /* 0x000fea0003800000 */
.L_x_7:
[----:B------:R-:W-:Y:S01]  /*0550*/  LOP3.LUT R6, R6, 0xff, RZ, 0xc0, !PT ;  /* 0x000000ff06067812 */ /* 0x000fe200078ec0ff */
[----:B------:R-:W-:Y:S02]  /*0560*/  IMAD.MOV.U32 R27, RZ, RZ, 0xff ;  /* 0x000000ffff1b7424 */ /* 0x000fe400078e00ff */
[----:B------:R-:W-:Y:S01]  /*0570*/  IMAD.MOV.U32 R7, RZ, RZ, R21 ;  /* 0x000000ffff077224 */ /* 0x000fe200078e0015 */
[----:B------:R-:W-:Y:S01]  /*0580*/  ISETP.NE.AND P0, PT, R6, 0xff, PT ;  /* 0x000000ff0600780c */ /* 0x000fe20003f05270 */
[----:B------:R-:W-:-:S12]  /*0590*/  IMAD.MOV.U32 R6, RZ, RZ, 0xff ;  /* 0x000000ffff067424 */ /* 0x000fd800078e00ff */
[----:B------:R-:W-:Y:S05]  /*05a0*/  @!P0 BREAK.RELIABLE B1 ;  /* 0x0000000000018942 */ /* 0x000fea0003800100 */
[----:B------:R-:W-:Y:S05]  /*05b0*/  @!P0 BRA `(.L_x_8) ;  /* 0x0000002c00e88947 */ /* 0x000fea0003800000 */
.L_x_6:
[----:B------:R-:W-:Y:S05]  /*05c0*/  BSYNC.RELIABLE B1 ;  /* 0x0000000000017941 */ /* 0x000fea0003800100 */
.L_x_5:
[C---:B------:R-:W-:Y:S01]  /*05d0*/  ISETP.NE.AND P0, PT, R8.reuse, 0x2, PT ;  /* 0x000000020800780c */ /* 0x040fe20003f05270 */
[----:B------:R-:W-:Y:S01]  /*05e0*/  BSSY.RECONVERGENT B1, `(.L_x_9) ;  /* 0x0000017000017945 */ /* 0x000fe20003800200 */
[C---:B------:R-:W-:Y:S02]  /*05f0*/  ISETP.GT.U32.AND P2, PT, R8.reuse, 0x2, PT ;  /* 0x000000020800780c */ /* 0x040fe40003f44070 */
[----:B------:R-:W-:Y:S02]  /*0600*/  ISETP.NE.AND P0, PT, R8, 0x4, P0 ;  /* 0x000000040800780c */ /* 0x000fe40000705270 */
[----:B------:R-:W-:Y:S01]  /*0610*/  PRMT R10, RZ, 0x7610, R10 ;  /* 0x00007610ff0a7816 */ /* 0x000fe2000000000a */
[----:B------:R-:W-:Y:S10]  /*0620*/  @!P1 BRA `(.L_x_10) ;  /* 0x0000000000489947 */ /* 0x000ff40003800000 */
[----:B------:R-:W-:Y:S01]  /*0630*/  ISETP.NE.AND P1, PT, R13, RZ, PT ;  /* 0x000000ff0d00720c */ /* 0x000fe20003f25270 */
[----:B------:R-:W2:Y:S01]  /*0640*/  LDG.E R6, desc[UR4][R4.64+-0x24] ;  /* 0xffffdc0404067981 */ /* 0x000ea2000c1e1900 */
[----:B------:R-:W-:-:S11]  /*0650*/  ISETP.GE.AND P3, PT, R15, R12, PT ;  /* 0x0000000c0f00720c */ /* 0x000fd60003f66270 */
[----:B------:R-:W3:Y:S04]  /*0660*/  @!P1 LDG.E R7, desc[UR4][R4.64+-0x18] ;  /* 0xffffe80404079981 */ /* 0x000ee8000c1e1900 */
[----:B------:R-:W4:Y:S01]  /*0670*/  @P3 LDG.E R10, desc[UR4][R4.64+-0x1c] ;  /* 0xffffe404040a3981 */ /* 0x000f22000c1e1900 */
[----:B------:R-:W-:-:S04]  /*0680*/  LEA R2, P4, R0, R2, 0x3 ;  /* 0x0000000200027211 */ /* 0x000fc800078818ff */
[----:B------:R-:W-:-:S06]  /*0690*/  LEA.HI.X R3, R0, R3, RZ, 0x3, P4 ;  /* 0x0000000300037211 */ /* 0x000fcc00020f1cff */
[----:B------:R-:W4:Y:S01]  /*06a0*/  LDG.E.64 R2, desc[UR4][R2.64] ;  /* 0x0000000402027981 */ /* 0x000f22000c1e1b00 */
[C---:B------:R-:W-:Y:S02]  /*06b0*/  @P1 IMAD.IADD R13, R14.reuse, 0x1, -R13 ;  /* 0x000000010e0d1824 */ /* 0x040fe400078e0a0d */
[----:B---3--:R-:W-:-:S04]  /*06c0*/  @!P1 IMAD.IADD R7, R14, 0x1, -R7 ;  /* 0x000000010e079824 */ /* 0x008fc800078e0a07 */
[----:B--2---:R-:W-:Y:S02]  /*06d0*/  @!P1 IMAD R21, R7, R6, RZ ;  /* 0x0000000607159224 */ /* 0x004fe400078e02ff */
[----:B------:R-:W-:-:S04]  /*06e0*/  @P1 IMAD R21, R6, R13, RZ ;  /* 0x0000000d06151224 */ /* 0x000fc800078e02ff */
[----:B----4-:R-:W-:-:S05]  /*06f0*/  @P3 IMAD.IADD R21, R21, 0x1, -R10 ;  /* 0x0000000115153824 */ /* 0x010fca00078e0a0a */
[----:B------:R-:W-:-:S05]  /*0700*/  IADD3 R12, PT, PT, R21, R16, -R12 ;  /* 0x00000010150c7210 */ /* 0x000fca0007ffe80c */
[----:B------:R-:W-:-:S05]  /*0710*/  VIADD R7, R12, 0x3 ;  /* 0x000000030c077836 */ /* 0x000fca0000000000 */
[----:B------:R-:W-:-:S04]  /*0720*/  IADD3 R10, P1, PT, R2, R7, RZ ;  /* 0x00000007020a7210 */ /* 0x000fc80007f3e0ff */
[----:B------:R-:W-:-:S05]  /*0730*/  LEA.HI.X.SX32 R11, R7, R3, 0x1, P1 ;  /* 0x00000003070b7211 */ /* 0x000fca00008f0eff */
[----:B------:R0:W5:Y:S04]  /*0740*/  LDG.E.U8 R10, desc[UR4][R10.64] ;  /* 0x000000040a0a7981 */ /* 0x000168000c1e1100 */
.L_x_10:
[----:B------:R-:W-:Y:S05]  /*0750*/  BSYNC.RECONVERGENT B1 ;  /* 0x0000000000017941 */ /* 0x000fea0003800200 */
.L_x_9:
[----:B-----5:R-:W-:Y:S01]  /*0760*/  @!P0 LOP3.LUT R0, RZ, R10, RZ, 0x33, !PT ;  /* 0x0000000aff008212 */ /* 0x020fe200078e33ff */
[----:B------:R-:W-:Y:S01]  /*0770*/  VIADD R8, R8, 0xfffffffd ;  /* 0xfffffffd08087836 */ /* 0x000fe20000000000 */
[----:B------:R-:W-:Y:S01]  /*0780*/  PRMT R6, R20, 0x7610, R6 ;  /* 0x0000761014067816 */ /* 0x000fe20000000006 */
[----:B------:R-:W-:Y:S01]  /*0790*/  IMAD.MOV.U32 R7, RZ, RZ, R21 ;  /* 0x000000ffff077224 */ /* 0x000fe200078e0015 */
[----:B------:R-:W-:Y:S02]  /*07a0*/  @!P0 PRMT R10, R0, 0x7610, R10 ;  /* 0x00007610000a8816 */ /* 0x000fe4000000000a */
[C---:B------:R-:W-:Y:S02]  /*07b0*/  @!P2 LOP3.LUT R0, R9.reuse, 0xff, RZ, 0xc0, !PT ;  /* 0x000000ff0900a812 */ /* 0x040fe400078ec0ff */
[----:B------:R-:W-:Y:S01]  /*07c0*/  @!P2 LOP3.LUT R3, R10, 0xff, RZ, 0xc0, !PT ;  /* 0x000000ff0a03a812 */ /* 0x000fe200078ec0ff */
[----:B------:R-:W-:-:S04]  /*07d0*/  @!P2 IMAD.IADD R2, R9, 0x1, R10 ;  /* 0x000000010902a824 */ /* 0x000fc800078e020a */
[----:B------:R-:W-:-:S05]  /*07e0*/  @!P2 IMAD.IADD R0, R0, 0x1, R3 ;  /* 0x000000010000a824 */ /* 0x000fca00078e0203 */
[----:B------:R-:W-:-:S04]  /*07f0*/  @!P2 ISETP.GT.U32.AND P0, PT, R0, 0xff, PT ;  /* 0x000000ff0000a80c */ /* 0x000fc80003f04070 */
[----:B------:R-:W-:Y:S02]  /*0800*/  @!P2 SEL R2, R2, 0xffff, !P0 ;  /* 0x0000ffff0202a807 */ /* 0x000fe40004000000 */
[----:B------:R-:W-:Y:S02]  /*0810*/  ISETP.GT.U32.AND P0, PT, R8, 0x1, PT ;  /* 0x000000010800780c */ /* 0x000fe40003f04070 */
[----:B------:R-:W-:-:S04]  /*0820*/  @!P2 PRMT R9, R2, 0x7610, R9 ;  /* 0x000076100209a816 */ /* 0x000fc80000000009 */
[----:B------:R-:W-:-:S07]  /*0830*/  PRMT R27, R9, 0x7610, R27 ;  /* 0x00007610091b7816 */ /* 0x000fce000000001b */
[----:B------:R-:W-:Y:S05]  /*0840*/  @P0 BRA `(.L_x_8) ;  /* 0x0000002c00440947 */ /* 0x000fea0003800000 */
[----:B------:R-:W-:Y:S01]  /*0850*/  LOP3.LUT R0, R20, 0xff, RZ, 0xc0, !PT ;  /* 0x000000ff14007812 */ /* 0x000fe200078ec0ff */
[----:B------:R-:W-:Y:S01]  /*0860*/  IMAD.MOV.U32 R7, RZ, RZ, R21 ;  /* 0x000000ffff077224 */ /* 0x000fe200078e0015 */
[----:B------:R-:W-:Y:S01]  /*0870*/  LOP3.LUT R3, R10, 0xff, RZ, 0xc0, !PT ;  /* 0x000000ff0a037812 */ /* 0x000fe200078ec0ff */
[----:B------:R-:W-:Y:S01]  /*0880*/  IMAD.IADD R10, R20, 0x1, R10 ;  /* 0x00000001140a7824 */ /* 0x000fe200078e020a */
[----:B------:R-:W-:-:S03]  /*0890*/  PRMT R27, R9, 0x7610, R27 ;  /* 0x00007610091b7816 */ /* 0x000fc6000000001b */
[----:B------:R-:W-:-:S05]  /*08a0*/  IMAD.IADD R0, R3, 0x1, R0 ;  /* 0x0000000103007824 */ /* 0x000fca00078e0200 */
[----:B------:R-:W-:-:S04]  /*08b0*/  ISETP.GT.U32.AND P0, PT, R0, 0xff, PT ;  /* 0x000000ff0000780c */ /* 0x000fc80003f04070 */
[----:B------:R-:W-:-:S04]  /*08c0*/  SEL R10, R10, 0xffff, !P0 ;  /* 0x0000ffff0a0a7807 */ /* 0x000fc80004000000 */
[----:B------:R-:W-:Y:S01]  /*08d0*/  PRMT R6, R10, 0x7610, R6 ;  /* 0x000076100a067816 */ /* 0x000fe20000000006 */
[----:B------:R-:W-:Y:S06]  /*08e0*/  BRA `(.L_x_8) ;  /* 0x0000002c001c7947 */ /* 0x000fec0003800000 */
.L_x_4:
[C---:B------:R-:W-:Y:S01]  /*08f0*/  IMAD.IADD R22, R6.reuse, 0x1, R9 ;  /* 0x0000000106167824 */ /* 0x040fe200078e0209 */
[----:B------:R-:W-:Y:S02]  /*0900*/  LOP3.LUT R8, R9, 0xff, RZ, 0xc0, !PT ;  /* 0x000000ff09087812 */ /* 0x000fe400078ec0ff */
[----:B------:R-:W-:Y:S02]  /*0910*/  LOP3.LUT R7, R6, 0xff, RZ, 0xc0, !PT ;  /* 0x000000ff06077812 */ /* 0x000fe400078ec0ff */
[----:B------:R-:W-:Y:S02]  /*0920*/  LOP3.LUT R9, R22, 0xff, RZ, 0xc0, !PT ;  /* 0x000000ff16097812 */ /* 0x000fe400078ec0ff */
[----:B------:R-:W-:Y:S01]  /*0930*/  PRMT R27, RZ, 0x7610, R27 ;  /* 0x00007610ff1b7816 */ /* 0x000fe2000000001b */
[----:B------:R-:W-:Y:S01]  /*0940*/  IMAD.IADD R7, R8, 0x1, R7 ;  /* 0x0000000108077824 */ /* 0x000fe200078e0207 */
[----:B------:R-:W-:-:S04]  /*0950*/  ISETP.NE.AND P0, PT, R9, 0xff, PT ;  /* 0x000000ff0900780c */ /* 0x000fc80003f05270 */
[----:B------:R-:W-:Y:S01]  /*0960*/  ISETP.GT.U32.OR P0, PT, R7, 0xff, !P0 ;  /* 0x000000ff0700780c */ /* 0x000fe20004704470 */
[----:B------:R-:W-:-:S12]  /*0970*/  IMAD.MOV.U32 R7, RZ, RZ, R21 ;  /* 0x000000ffff077224 */ /* 0x000fd800078e0015 */
[----:B------:R-:W-:Y:S05]  /*0980*/  @P0 BRA `(.L_x_8) ;  /* 0x0000002800f40947 */ /* 0x000fea0003800000 */
[----:B------:R-:W-:Y:S04]  /*0990*/  BSSY.RELIABLE B1, `(.L_x_11) ;  /* 0x0000014000017945 */ /* 0x000fe80003800100 */
[----:B------:R-:W-:Y:S05]  /*09a0*/  @!P3 BRA P2, `(.L_x_12) ;  /* 0x000000000048b947 */ /* 0x000fea0001000000 */
[----:B------:R-:W2:Y:S02]  /*09b0*/  LDG.E R7, desc[UR4][R4.64+0x10] ;  /* 0x0000100404077981 */ /* 0x000ea4000c1e1900 */
[----:B--2---:R-:W-:Y:S01]  /*09c0*/  FSETP.NEU.AND P0, PT, R7, RZ, PT ;  /* 0x000000ff0700720b */ /* 0x004fe20003f0d000 */
[----:B------:R-:W-:-:S12]  /*09d0*/  IMAD.MOV.U32 R7, RZ, RZ, R21 ;  /* 0x000000ffff077224 */ /* 0x000fd800078e0015 */
[----:B------:R-:W-:Y:S05]  /*09e0*/  @!P0 BREAK.RELIABLE B1 ;  /* 0x0000000000018942 */ /* 0x000fea0003800100 */
[----:B------:R-:W-:Y:S05]  /*09f0*/  @!P0 BRA `(.L_x_8) ;  /* 0x0000002800d88947 */ /* 0x000fea0003800000 */
[----:B------:R-:W2:Y:S02]  /*0a00*/  LDG.E R7, desc[UR4][R4.64+-0x10] ;  /* 0xfffff00404077981 */ /* 0x000ea4000c1e1900 */
[----:B--2---:R-:W-:-:S05]  /*0a10*/  IMAD.IADD R6, R16, 0x1, R7 ;  /* 0x0000000110067824 */ /* 0x004fca00078e0207 */
[C---:B------:R-:W-:Y:S02]  /*0a20*/  ISETP.GE.AND P0, PT, R6.reuse, R12, PT ;  /* 0x0000000c0600720c */ /* 0x040fe40003f06270 */
[----:B------:R-:W-:Y:S02]  /*0a30*/  ISETP.LE.AND P2, PT, R6, R11, PT ;  /* 0x0000000b0600720c */ /* 0x000fe40003f43270 */
[----:B------:R-:W-:-:S13]  /*0a40*/  ISETP.GT.AND P0, PT, R7, RZ, P0 ;  /* 0x000000ff0700720c */ /* 0x000fda0000704270 */
[----:B------:R-:W-:Y:S05]  /*0a50*/  @P0 BRA P2, `(.L_x_12) ;  /* 0x00000000001c0947 */ /* 0x000fea0001000000 */
[----:B------:R-:W-:-:S04]  /*0a60*/  ISETP.GT.AND P0, PT, R6, R11, PT ;  /* 0x0000000b0600720c */ /* 0x000fc80003f04270 */
[----:B------:R-:W-:Y:S01]  /*0a70*/  ISETP.GT.OR P0, PT, R7, -0x1, P0 ;  /* 0xffffffff0700780c */ /* 0x000fe20000704670 */
[----:B------:R-:W-:-:S03]  /*0a80*/  IMAD.MOV.U32 R7, RZ, RZ, R21 ;  /* 0x000000ffff077224 */ /* 0x000fc600078e0015 */
[----:B------:R-:W-:Y:S02]  /*0a90*/  ISETP.LT.OR P0, PT, R6, R12, P0 ;  /* 0x0000000c0600720c */ /* 0x000fe40000701670 */
[----:B------:R-:W-:-:S11]  /*0aa0*/  PRMT R6, R20, 0x7610, R6 ;  /* 0x0000761014067816 */ /* 0x000fd60000000006 */
[----:B------:R-:W-:Y:S05]  /*0ab0*/  @P0 BREAK.RELIABLE B1 ;  /* 0x0000000000010942 */ /* 0x000fea0003800100 */
[----:B------:R-:W-:Y:S05]  /*0ac0*/  @P0 BRA `(.L_x_8) ;  /* 0x0000002800a40947 */ /* 0x000fea0003800000 */
.L_x_12:
[----:B------:R-:W-:Y:S05]  /*0ad0*/  BSYNC.RELIABLE B1 ;  /* 0x0000000000017941 */ /* 0x000fea0003800100 */
.L_x_11:
[----:B------:R-:W2:Y:S01]  /*0ae0*/  LDG.E R10, desc[UR4][R4.64+0x10] ;  /* 0x00001004040a7981 */ /* 0x000ea2000c1e1900 */
[----:B------:R-:W0:Y:S01]  /*0af0*/  LDC.64 R6, c[0x0][0x3a0] ;  /* 0x0000e800ff067b82 */ /* 0x000e220000000a00 */
[----:B------:R-:W-:Y:S01]  /*0b00*/  ISETP.NE.AND P0, PT, R12, 0x7fffffff, PT ;  /* 0x7fffffff0c00780c */ /* 0x000fe20003f05270 */
[----:B------:R-:W-:Y:S06]  /*0b10*/  BSSY.RECONVERGENT B1, `(.L_x_13) ;  /* 0x000000e000017945 */ /* 0x000fec0003800200 */
[----:B------:R-:W1:Y:S01]  /*0b20*/  LDC.64 R8, c[0x0][0x398] ;  /* 0x0000e600ff087b82 */ /* 0x000e620000000a00 */
[----:B--2---:R-:W-:-:S05]  /*0b30*/  FSETP.NEU.AND P3, PT, R10, RZ, PT ;  /* 0x000000ff0a00720b */ /* 0x004fca0003f6d000 */
[----:B01----:R-:W-:Y:S08]  /*0b40*/  @!P0 BRA `(.L_x_14) ;  /* 0x0000000000288947 */ /* 0x003ff00003800000 */
[----:B------:R-:W-:Y:S01]  /*0b50*/  ISETP.NE.AND P0, PT, R13, RZ, PT ;  /* 0x000000ff0d00720c */ /* 0x000fe20003f05270 */
[----:B------:R-:W2:Y:S01]  /*0b60*/  LDG.E R10, desc[UR4][R4.64+-0x24] ;  /* 0xffffdc04040a7981 */ /* 0x000ea2000c1e1900 */
[----:B------:R-:W-:-:S11]  /*0b70*/  ISETP.GE.AND P2, PT, R15, R12, PT ;  /* 0x0000000c0f00720c */ /* 0x000fd60003f46270 */
[----:B------:R-:W3:Y:S04]  /*0b80*/  @!P0 LDG.E R11, desc[UR4][R4.64+-0x18] ;  /* 0xffffe804040b8981 */ /* 0x000ee8000c1e1900 */
[----:B------:R-:W4:Y:S01]  /*0b90*/  @P2 LDG.E R24, desc[UR4][R4.64+-0x1c] ;  /* 0xffffe40404182981 */ /* 0x000f22000c1e1900 */
[C---:B------:R-:W-:Y:S02]  /*0ba0*/  @P0 IMAD.IADD R23, R14.reuse, 0x1, -R13 ;  /* 0x000000010e170824 */ /* 0x040fe400078e0a0d */
[----:B---3--:R-:W-:-:S04]  /*0bb0*/  @!P0 IMAD.IADD R11, R14, 0x1, -R11 ;  /* 0x000000010e0b8824 */ /* 0x008fc800078e0a0b */
[----:B--2---:R-:W-:Y:S02]  /*0bc0*/  @!P0 IMAD R21, R11, R10, RZ ;  /* 0x0000000a0b158224 */ /* 0x004fe400078e02ff */
[----:B------:R-:W-:-:S04]  /*0bd0*/  @P0 IMAD R21, R10, R23, RZ ;  /* 0x000000170a150224 */ /* 0x000fc800078e02ff */
[----:B----4-:R-:W-:-:S07]  /*0be0*/  @P2 IMAD.IADD R21, R21, 0x1, -R24 ;  /* 0x0000000115152824 */ /* 0x010fce00078e0a18 */
.L_x_14:
[----:B------:R-:W-:Y:S05]  /*0bf0*/  BSYNC.RECONVERGENT B1 ;  /* 0x0000000000017941 */ /* 0x000fea0003800200 */
.L_x_13:
[----:B------:R-:W-:Y:S04]  /*0c00*/  BSSY.RECONVERGENT B2, `(.L_x_15) ;  /* 0x00001f2000027945 */ /* 0x000fe80003800200 */
[----:B------:R-:W-:Y:S01]  /*0c10*/  BSSY.RELIABLE B1, `(.L_x_16) ;  /* 0x00001e5000017945 */ /* 0x000fe20003800100 */
[----:B------:R-:W-:-:S03]  /*0c20*/  IADD3 R10, PT, PT, R21, R16, -R12 ;  /* 0x00000010150a7210 */ /* 0x000fc60007ffe80c */
[----:B------:R-:W-:Y:S05]  /*0c30*/  @P3 BRA `(.L_x_17) ;  /* 0x0000000c00383947 */ /* 0x000fea0003800000 */
[----:B------:R-:W2:Y:S02]  /*0c40*/  LDG.E R11, desc[UR4][R4.64] ;  /* 0x00000004040b7981 */ /* 0x000ea4000c1e1900 */
[----:B--2---:R-:W-:-:S13]  /*0c50*/  ISETP.NE.AND P0, PT, R11, RZ, PT ;  /* 0x000000ff0b00720c */ /* 0x004fda0003f05270 */
[----:B------:R-:W-:Y:S05]  /*0c60*/  @P0 BRA `(.L_x_18) ;  /* 0x0000000400740947 */ /* 0x000fea0003800000 */
[----:B------:R-:W2:Y:S02]  /*0c70*/  LDG.E R23, desc[UR4][R4.64+0x4] ;  /* 0x0000040404177981 */ /* 0x000ea4000c1e1900 */
[----:B--2---:R-:W-:-:S13]  /*0c80*/  ISETP.NE.AND P0, PT, R23, RZ, PT ;  /* 0x000000ff1700720c */ /* 0x004fda0003f05270 */
[----:B------:R-:W-:Y:S05]  /*0c90*/  @P0 BREAK.RELIABLE B1 ;  /* 0x0000000000010942 */ /* 0x000fea0003800100 */
[----:B------:R-:W-:Y:S05]  /*0ca0*/  @!P0 BRA `(.L_x_19) ;  /* 0x0000001400b08947 */ /* 0x000fea0003800000 */
[----:B------:R-:W-:Y:S01]  /*0cb0*/  ISETP.GT.AND P0, PT, R14, R13, PT ;  /* 0x0000000d0e00720c */ /* 0x000fe20003f04270 */
[----:B------:R-:W-:-:S12]  /*0cc0*/  BSSY.RELIABLE B3, `(.L_x_20) ;  /* 0x0000044000037945 */ /* 0x000fd80003800100 */
[----:B------:R-:W-:Y:S05]  /*0cd0*/  @!P0 BRA `(.L_x_21) ;  /* 0x0000000400088947 */ /* 0x000fea0003800000 */
[----:B------:R-:W2:Y:S01]  /*0ce0*/  LDG.E R12, desc[UR4][R4.64+-0x2c] ;  /* 0xffffd404040c7981 */ /* 0x000ea2000c1e1900 */
[----:B------:R-:W-:-:S05]  /*0cf0*/  VIADD R11, R14, 0xffffffff ;  /* 0xffffffff0e0b7836 */ /* 0x000fca0000000000 */
[----:B--2---:R-:W-:-:S13]  /*0d00*/  ISETP.GT.AND P0, PT, R11, R12, PT ;  /* 0x0000000c0b00720c */ /* 0x004fda0003f04270 */
[----:B------:R-:W-:Y:S05]  /*0d10*/  @!P0 BREAK.RELIABLE B3 ;  /* 0x0000000000038942 */ /* 0x000fea0003800100 */
[----:B------:R-:W-:Y:S05]  /*0d20*/  @P0 BRA `(.L_x_21) ;  /* 0x0000000000f40947 */ /* 0x000fea0003800000 */
[C---:B------:R-:W-:Y:S01]  /*0d30*/  LEA R28, P0, R0.reuse, R2, 0x3 ;  /* 0x00000002001c7211 */ /* 0x040fe200078018ff */
[----:B------:R-:W2:Y:S03]  /*0d40*/  LDG.E R11, desc[UR4][R4.64+-0x24] ;  /* 0xffffdc04040b7981 */ /* 0x000ea6000c1e1900 */
[----:B------:R-:W-:-:S05]  /*0d50*/  LEA.HI.X R29, R0, R3, RZ, 0x3, P0 ;  /* 0x00000003001d7211 */ /* 0x000fca00000f1cff */
[----:B------:R-:W3:Y:S02]  /*0d60*/  LDG.E.64 R12, desc[UR4][R28.64] ;  /* 0x000000041c0c7981 */ /* 0x000ee4000c1e1b00 */
[----:B---3--:R-:W-:-:S04]  /*0d70*/  IADD3 R2, P0, PT, R12, R10, RZ ;  /* 0x0000000a0c027210 */ /* 0x008fc80007f1e0ff */
[----:B------:R-:W-:-:S05]  /*0d80*/  LEA.HI.X.SX32 R3, R10, R13, 0x1, P0 ;  /* 0x0000000d0a037211 */ /* 0x000fca00000f0eff */
[----:B------:R-:W3:Y:S01]  /*0d90*/  LDG.E.U8 R25, desc[UR4][R2.64+0x3] ;  /* 0x0000030402197981 */ /* 0x000ee2000c1e1100 */
[----:B--2---:R-:W-:Y:S01]  /*0da0*/  IMAD.IADD R11, R10, 0x1, -R11 ;  /* 0x000000010a0b7824 */ /* 0x004fe200078e0a0b */
[----:B------:R-:W-:Y:S04]  /*0db0*/  BSSY.RECONVERGENT B4, `(.L_x_22) ;  /* 0x000002b000047945 */ /* 0x000fe80003800200 */
[----:B------:R-:W-:-:S04]  /*0dc0*/  IADD3 R10, P1, PT, R12, R11, RZ ;  /* 0x0000000b0c0a7210 */ /* 0x000fc80007f3e0ff */
[----:B------:R-:W-:Y:S01]  /*0dd0*/  LEA.HI.X.SX32 R11, R11, R13, 0x1, P1 ;  /* 0x0000000d0b0b7211 */ /* 0x000fe200008f0eff */
[----:B------:R-:W-:Y:S01]  /*0de0*/  IMAD.WIDE R12, R23, 0x4, R8 ;  /* 0x00000004170c7825 */ /* 0x000fe200078e0208 */
[----:B---3--:R-:W-:-:S13]  /*0df0*/  ISETP.NE.AND P0, PT, R25, RZ, PT ;  /* 0x000000ff1900720c */ /* 0x008fda0003f05270 */
[----:B------:R-:W-:Y:S05]  /*0e00*/  @P0 BRA `(.L_x_23) ;  /* 0x0000000000140947 */ /* 0x000fea0003800000 */
[----:B------:R0:W5:Y:S04]  /*0e10*/  LDG.E.U8 R23, desc[UR4][R10.64] ;  /* 0x000000040a177981 */ /* 0x000168000c1e1100 */
[----:B------:R0:W5:Y:S04]  /*0e20*/  LDG.E.U8 R0, desc[UR4][R10.64+0x1] ;  /* 0x000001040a007981 */ /* 0x000168000c1e1100 */
[----:B------:R0:W5:Y:S04]  /*0e30*/  LDG.E.U8 R24, desc[UR4][R10.64+0x2] ;  /* 0x000002040a187981 */ /* 0x000168000c1e1100 */
[----:B------:R0:W5:Y:S01]  /*0e40*/  LDG.E.U8 R26, desc[UR4][R10.64+0x3] ;  /* 0x000003040a1a7981 */ /* 0x000162000c1e1100 */
[----:B------:R-:W-:Y:S05]  /*0e50*/  BRA `(.L_x_24) ;  /* 0x0000000000807947 */ /* 0x000fea0003800000 */
.L_x_23:
[----:B------:R-:W2:Y:S02]  /*0e60*/  LDG.E.U8 R26, desc[UR4][R10.64+0x3] ;  /* 0x000003040a1a7981 */ /* 0x000ea4000c1e1100 */
[----:B--2---:R-:W-:-:S13]  /*0e70*/  ISETP.NE.AND P0, PT, R26, RZ, PT ;  /* 0x000000ff1a00720c */ /* 0x004fda0003f05270 */
[----:B------:R1:W5:Y:S04]  /*0e80*/  @!P0 LDG.E.U8 R23, desc[UR4][R2.64] ;  /* 0x0000000402178981 */ /* 0x000368000c1e1100 */
[----:B------:R1:W5:Y:S04]  /*0e90*/  @!P0 LDG.E.U8 R0, desc[UR4][R2.64+0x1] ;  /* 0x0000010402008981 */ /* 0x000368000c1e1100 */
[----:B------:R1:W5:Y:S01]  /*0ea0*/  @!P0 LDG.E.U8 R24, desc[UR4][R2.64+0x2] ;  /* 0x0000020402188981 */ /* 0x000362000c1e1100 */
[----:B------:R-:W-:Y:S01]  /*0eb0*/  @!P0 PRMT R26, RZ, 0x7610, R26 ;  /* 0x00007610ff1a8816 */ /* 0x000fe2000000001a */
[----:B------:R-:W-:Y:S06]  /*0ec0*/  @!P0 BRA `(.L_x_24) ;  /* 0x0000000000648947 */ /* 0x000fec0003800000 */
[----:B------:R-:W2:Y:S04]  /*0ed0*/  LDG.E.U8 R29, desc[UR4][R2.64] ;  /* 0x00000004021d7981 */ /* 0x000ea8000c1e1100 */
[----:B-----5:R-:W3:Y:S04]  /*0ee0*/  LDG.E.U8 R23, desc[UR4][R2.64+0x1] ;  /* 0x0000010402177981 */ /* 0x020ee8000c1e1100 */
[----:B-1----:R-:W4:Y:S01]  /*0ef0*/  LDG.E.U8 R3, desc[UR4][R2.64+0x2] ;  /* 0x0000020402037981 */ /* 0x002f22000c1e1100 */
[----:B--2---:R-:W-:-:S05]  /*0f00*/  IMAD.WIDE.U32 R28, R29, 0x2, R6 ;  /* 0x000000021d1c7825 */ /* 0x004fca00078e0006 */
[----:B------:R3:W2:Y:S02]  /*0f10*/  LDG.E.U16 R24, desc[UR4][R28.64] ;  /* 0x000000041c187981 */ /* 0x0006a4000c1e1500 */
[----:B---3--:R-:W-:Y:S02]  /*0f20*/  IMAD.WIDE.U32 R28, R23, 0x2, R6 ;  /* 0x00000002171c7825 */ /* 0x008fe400078e0006 */
[----:B------:R-:W2:Y:S04]  /*0f30*/  LDG.E R23, desc[UR4][R12.64+-0x4] ;  /* 0xfffffc040c177981 */ /* 0x000ea8000c1e1900 */
[----:B------:R-:W3:Y:S04]  /*0f40*/  LDG.E.U16 R0, desc[UR4][R28.64] ;  /* 0x000000041c007981 */ /* 0x000ee8000c1e1500 */
[----:B------:R-:W2:Y:S02]  /*0f50*/  LDG.E.U8 R28, desc[UR4][R10.64] ;  /* 0x000000040a1c7981 */ /* 0x000ea4000c1e1100 */
[----:B--2---:R-:W-:-:S02]  /*0f60*/  IADD3 R24, PT, PT, R28, R23, R24 ;  /* 0x000000171c187210 */ /* 0x004fc40007ffe018 */
[----:B------:R-:W3:Y:S04]  /*0f70*/  LDG.E.U8 R28, desc[UR4][R10.64+0x1] ;  /* 0x000001040a1c7981 */ /* 0x000ee8000c1e1100 */
[----:B------:R-:W2:Y:S01]  /*0f80*/  LDG.E.U8 R10, desc[UR4][R10.64+0x2] ;  /* 0x000002040a0a7981 */ /* 0x000ea2000c1e1100 */
[----:B---3--:R-:W-:Y:S01]  /*0f90*/  IADD3 R0, PT, PT, R28, R23, R0 ;  /* 0x000000171c007210 */ /* 0x008fe20007ffe000 */
[----:B----4-:R-:W-:-:S06]  /*0fa0*/  IMAD.WIDE.U32 R28, R3, 0x2, R6 ;  /* 0x00000002031c7825 */ /* 0x010fcc00078e0006 */
[----:B------:R-:W2:Y:S01]  /*0fb0*/  LDG.E.U16 R28, desc[UR4][R28.64] ;  /* 0x000000041c1c7981 */ /* 0x000ea2000c1e1500 */
[----:B------:R-:W-:-:S04]  /*0fc0*/  IADD3 R2, P0, PT, R24, UR6, RZ ;  /* 0x0000000618027c10 */ /* 0x000fc8000ff1e0ff */
[----:B------:R-:W-:Y:S02]  /*0fd0*/  LEA.HI.X.SX32 R3, R24, UR7, 0x1, P0 ;  /* 0x0000000718037c11 */ /* 0x000fe400080f0eff */
[----:B--2---:R-:W-:-:S03]  /*0fe0*/  IADD3 R24, PT, PT, R10, R23, R28 ;  /* 0x000000170a187210 */ /* 0x004fc60007ffe01c */
[----:B------:R0:W5:Y:S01]  /*0ff0*/  LDG.E.U8 R23, desc[UR4][R2.64] ;  /* 0x0000000402177981 */ /* 0x000162000c1e1100 */
[----:B------:R-:W-:-:S04]  /*1000*/  IADD3 R28, P0, PT, R0, UR6, RZ ;  /* 0x00000006001c7c10 */ /* 0x000fc8000ff1e0ff */
[----:B------:R-:W-:Y:S02]  /*1010*/  LEA.HI.X.SX32 R29, R0, UR7, 0x1, P0 ;  /* 0x00000007001d7c11 */ /* 0x000fe400080f0eff */
[----:B0-----:R-:W-:-:S03]  /*1020*/  IADD3 R2, P1, PT, R24, UR6, RZ ;  /* 0x0000000618027c10 */ /* 0x001fc6000ff3e0ff */
[----:B------:R2:W5:Y:S01]  /*1030*/  LDG.E.U8 R0, desc[UR4][R28.64] ;  /* 0x000000041c007981 */ /* 0x000562000c1e1100 */
[----:B------:R-:W-:-:S05]  /*1040*/  LEA.HI.X.SX32 R3, R24, UR7, 0x1, P1 ;  /* 0x0000000718037c11 */ /* 0x000fca00088f0eff */
[----:B------:R2:W5:Y:S04]  /*1050*/  LDG.E.U8 R24, desc[UR4][R2.64] ;  /* 0x0000000402187981 */ /* 0x000568000c1e1100 */
.L_x_24:
[----:B------:R-:W-:Y:S05]  /*1060*/  BSYNC.RECONVERGENT B4 ;  /* 0x0000000000047941 */ /* 0x000fea0003800200 */
.L_x_22:
[----:B------:R-:W-:Y:S01]  /*1070*/  IMAD.WIDE.U32 R6, R25, 0x2, R6 ;  /* 0x0000000219067825 */ /* 0x000fe200078e0006 */
[----:B------:R-:W3:Y:S05]  /*1080*/  LDG.E R12, desc[UR4][R12.64+-0x4] ;  /* 0xfffffc040c0c7981 */ /* 0x000eea000c1e1900 */
[----:B------:R-:W3:Y:S01]  /*1090*/  LDG.E.U16 R6, desc[UR4][R6.64] ;  /* 0x0000000406067981 */ /* 0x000ee2000c1e1500 */
[----:B-12--5:R-:W-:-:S04]  /*10a0*/  LOP3.LUT R3, R26, 0xff, RZ, 0xc0, !PT ;  /* 0x000000ff1a037812 */ /* 0x026fc800078ec0ff */
[----:B---3--:R-:W-:-:S04]  /*10b0*/  IADD3 R3, PT, PT, R3, R12, R6 ;  /* 0x0000000c03037210 */ /* 0x008fc80007ffe006 */
[----:B------:R-:W-:-:S04]  /*10c0*/  IADD3 R2, P0, PT, R3, UR6, RZ ;  /* 0x0000000603027c10 */ /* 0x000fc8000ff1e0ff */
[----:B------:R-:W-:-:S05]  /*10d0*/  LEA.HI.X.SX32 R3, R3, UR7, 0x1, P0 ;  /* 0x0000000703037c11 */ /* 0x000fca00080f0eff */
[----:B------:R1:W5:Y:S01]  /*10e0*/  LDG.E.U8 R25, desc[UR4][R2.64] ;  /* 0x0000000402197981 */ /* 0x000362000c1e1100 */
[----:B------:R-:W-:Y:S05]  /*10f0*/  BRA `(.L_x_25) ;  /* 0x0000001800887947 */ /* 0x000fea0003800000 */
.L_x_21:
[----:B------:R-:W-:Y:S05]  /*1100*/  BSYNC.RELIABLE B3 ;  /* 0x0000000000037941 */ /* 0x000fea0003800100 */
.L_x_20:
[----:B------:R-:W0:Y:S02]  /*1110*/  LDC.64 R2, c[0x0][0x380] ;  /* 0x0000e000ff027b82 */ /* 0x000e240000000a00 */
[----:B0-----:R-:W-:-:S04]  /*1120*/  LEA R12, P0, R0, R2, 0x3 ;  /* 0x00000002000c7211 */ /* 0x001fc800078018ff */
[----:B------:R-:W-:-:S06]  /*1130*/  LEA.HI.X R13, R0, R3, RZ, 0x3, P0 ;  /* 0x00000003000d7211 */ /* 0x000fcc00000f1cff */
[----:B------:R-:W2:Y:S02]  /*1140*/  LDG.E.64 R12, desc[UR4][R12.64] ;  /* 0x000000040c0c7981 */ /* 0x000ea4000c1e1b00 */
[----:B--2---:R-:W-:-:S04]  /*1150*/  IADD3 R2, P0, PT, R12, R10, RZ ;  /* 0x0000000a0c027210 */ /* 0x004fc80007f1e0ff */
[----:B------:R-:W-:-:S05]  /*1160*/  LEA.HI.X.SX32 R3, R10, R13, 0x1, P0 ;  /* 0x0000000d0a037211 */ /* 0x000fca00000f0eff */
[----:B------:R-:W2:Y:S01]  /*1170*/  LDG.E.U8 R29, desc[UR4][R2.64+0x3] ;  /* 0x00000304021d7981 */ /* 0x000ea2000c1e1100 */
[----:B------:R-:W-:-:S03]  /*1180*/  IMAD.WIDE R10, R23, 0x4, R8 ;  /* 0x00000004170a7825 */ /* 0x000fc600078e0208 */
[----:B------:R0:W5:Y:S04]  /*1190*/  LDG.E.U8 R23, desc[UR4][R2.64] ;  /* 0x0000000402177981 */ /* 0x000168000c1e1100 */
[----:B------:R-:W3:Y:S04]  /*11a0*/  LDG.E R10, desc[UR4][R10.64+-0x4] ;  /* 0xfffffc040a0a7981 */ /* 0x000ee8000c1e1900 */
[----:B------:R0:W5:Y:S01]  /*11b0*/  LDG.E.U8 R24, desc[UR4][R2.64+0x2] ;  /* 0x0000020402187981 */ /* 0x000162000c1e1100 */
[----:B--2---:R-:W-:-:S06]  /*11c0*/  IMAD.WIDE.U32 R28, R29, 0x2, R6 ;  /* 0x000000021d1c7825 */ /* 0x004fcc00078e0006 */
[----:B------:R-:W3:Y:S02]  /*11d0*/  LDG.E.U16 R29, desc[UR4][R28.64] ;  /* 0x000000041c1d7981 */ /* 0x000ee4000c1e1500 */
[----:B---3--:R-:W-:-:S05]  /*11e0*/  IMAD.IADD R0, R10, 0x1, R29 ;  /* 0x000000010a007824 */ /* 0x008fca00078e021d */
[----:B------:R-:W-:-:S04]  /*11f0*/  IADD3 R6, P0, PT, R0, UR6, RZ ;  /* 0x0000000600067c10 */ /* 0x000fc8000ff1e0ff */
[----:B------:R-:W-:Y:S02]  /*1200*/  LEA.HI.X.SX32 R7, R0, UR7, 0x1, P0 ;  /* 0x0000000700077c11 */ /* 0x000fe400080f0eff */
[----:B------:R0:W5:Y:S04]  /*1210*/  LDG.E.U8 R0, desc[UR4][R2.64+0x1] ;  /* 0x0000010402007981 */ /* 0x000168000c1e1100 */
[----:B------:R0:W5:Y:S01]  /*1220*/  LDG.E.U8 R25, desc[UR4][R6.64] ;  /* 0x0000000406197981 */ /* 0x000162000c1e1100 */
[----:B------:R-:W-:Y:S05]  /*1230*/  BRA `(.L_x_25) ;  /* 0x0000001800387947 */ /* 0x000fea0003800000 */
.L_x_18:
[----:B------:R-:W2:Y:S02]  /*1240*/  LDG.E R0, desc[UR4][R4.64+0x4] ;  /* 0x0000040404007981 */ /* 0x000ea4000c1e1900 */
[----:B--2---:R-:W-:-:S13]  /*1250*/  ISETP.NE.AND P0, PT, R0, RZ, PT ;  /* 0x000000ff0000720c */ /* 0x004fda0003f05270 */
[----:B------:R-:W-:Y:S05]  /*1260*/  @!P0 BREAK.RELIABLE B1 ;  /* 0x0000000000018942 */ /* 0x000fea0003800100 */
[----:B------:R-:W-:Y:S05]  /*1270*/  @P0 BRA `(.L_x_19) ;  /* 0x00000010003c0947 */ /* 0x000fea0003800000 */
[----:B------:R-:W-:Y:S01]  /*1280*/  ISETP.GE.AND P0, PT, R15, R12, PT ;  /* 0x0000000c0f00720c */ /* 0x000fe20003f06270 */
[----:B------:R-:W-:Y:S01]  /*1290*/  BSSY.RECONVERGENT B3, `(.L_x_26) ;  /* 0x0000016000037945 */ /* 0x000fe20003800200 */
[----:B------:R-:W-:-:S11]  /*12a0*/  IMAD.MOV.U32 R13, RZ, RZ, R21 ;  /* 0x000000ffff0d7224 */ /* 0x000fd600078e0015 */
[----:B------:R-:W-:Y:S05]  /*12b0*/  @!P0 BRA `(.L_x_27) ;  /* 0x00000000004c8947 */ /* 0x000fea0003800000 */
[----:B------:R-:W2:Y:S01]  /*12c0*/  LDG.E R13, desc[UR4][R4.64+-0x24] ;  /* 0xffffdc04040d7981 */ /* 0x000ea2000c1e1900 */
[----:B------:R-:W-:Y:S01]  /*12d0*/  I2FP.F32.S32 R0, R21 ;  /* 0x0000001500007245 */ /* 0x000fe20000201400 */
[----:B------:R-:W-:Y:S01]  /*12e0*/  BSSY.RECONVERGENT B4, `(.L_x_28) ;  /* 0x000000e000047945 */ /* 0x000fe20003800200 */
[----:B--2---:R-:W-:-:S04]  /*12f0*/  I2FP.F32.S32 R23, R13 ;  /* 0x0000000d00177245 */ /* 0x004fc80000201400 */
[----:B------:R-:W0:Y:S08]  /*1300*/  MUFU.RCP R2, R23 ;  /* 0x0000001700027308 */ /* 0x000e300000001000 */
[----:B------:R-:W1:Y:S01]  /*1310*/  FCHK P0, R0, R23 ;  /* 0x0000001700007302 */ /* 0x000e620000000000 */
[----:B0-----:R-:W-:-:S04]  /*1320*/  FFMA R3, -R23, R2, 1 ;  /* 0x3f80000017037423 */ /* 0x001fc80000000102 */
[----:B------:R-:W-:-:S04]  /*1330*/  FFMA R3, R2, R3, R2 ;  /* 0x0000000302037223 */ /* 0x000fc80000000002 */
[----:B------:R-:W-:-:S04]  /*1340*/  FFMA R2, R0, R3, RZ ;  /* 0x0000000300027223 */ /* 0x000fc800000000ff */
[----:B------:R-:W-:-:S04]  /*1350*/  FFMA R12, -R23, R2, R0 ;  /* 0x00000002170c7223 */ /* 0x000fc80000000100 */
[----:B------:R-:W-:Y:S01]  /*1360*/  FFMA R2, R3, R12, R2 ;  /* 0x0000000c03027223 */ /* 0x000fe20000000002 */
[----:B-1----:R-:W-:Y:S06]  /*1370*/  @!P0 BRA `(.L_x_29) ;  /* 0x0000000000108947 */ /* 0x002fec0003800000 */
[----:B------:R-:W-:Y:S01]  /*1380*/  IMAD.MOV.U32 R3, RZ, RZ, R23 ;  /* 0x000000ffff037224 */ /* 0x000fe200078e0017 */
[----:B------:R-:W-:-:S07]  /*1390*/  MOV R25, 0x13b0 ;  /* 0x000013b000197802 */ /* 0x000fce0000000f00 */
[----:B------:R-:W-:Y:S05]  /*13a0*/  CALL.REL.NOINC `($__internal_0_$__cuda_sm3x_div_rn_noftz_f32_slowpath) ;  /* 0x0000002000f87944 */ /* 0x000fea0003c00000 */
[----:B------:R-:W-:-:S07]  /*13b0*/  IMAD.MOV.U32 R2, RZ, RZ, R0 ;  /* 0x000000ffff027224 */ /* 0x000fce00078e0000 */
.L_x_29:
[----:B------:R-:W-:Y:S05]  /*13c0*/  BSYNC.RECONVERGENT B4 ;  /* 0x0000000000047941 */ /* 0x000fea0003800200 */
.L_x_28:
[----:B------:R-:W0:Y:S02]  /*13d0*/  F2I.TRUNC.NTZ R2, R2 ;  /* 0x0000000200027305 */ /* 0x000e24000020f100 */
[----:B0-----:R-:W-:-:S07]  /*13e0*/  IMAD R13, R13, R2, RZ ;  /* 0x000000020d0d7224 */ /* 0x001fce00078e02ff */
.L_x_27:
[----:B------:R-:W-:Y:S05]  /*13f0*/  BSYNC.RECONVERGENT B3 ;  /* 0x0000000000037941 */ /* 0x000fea0003800200 */
.L_x_26:
[----:B------:R-:W-:-:S05]  /*1400*/  VIADD R0, R10, 0xfffffffc ;  /* 0xfffffffc0a007836 */ /* 0x000fca0000000000 */
[----:B------:R-:W-:-:S13]  /*1410*/  ISETP.GE.AND P0, PT, R0, R13, PT ;  /* 0x0000000d0000720c */ /* 0x000fda0003f06270 */
[----:B------:R-:W-:Y:S05]  /*1420*/  @!P0 BRA `(.L_x_30) ;  /* 0x0000000000ec8947 */ /* 0x000fea0003800000 */
[----:B------:R-:W0:Y:S01]  /*1430*/  LDC.64 R2, c[0x0][0x380] ;  /* 0x0000e000ff027b82 */ /* 0x000e220000000a00 */
[----:B------:R-:W-:-:S04]  /*1440*/  LOP3.LUT R0, R19, 0xffff, RZ, 0xc0, !PT ;  /* 0x0000ffff13007812 */ /* 0x000fc800078ec0ff */
[----:B0-----:R-:W-:-:S04]  /*1450*/  LEA R12, P0, R0, R2, 0x3 ;  /* 0x00000002000c7211 */ /* 0x001fc800078018ff */
[----:B------:R-:W-:-:S06]  /*1460*/  LEA.HI.X R13, R0, R3, RZ, 0x3, P0 ;  /* 0x00000003000d7211 */ /* 0x000fcc00000f1cff */
[----:B------:R-:W2:Y:S02]  /*1470*/  LDG.E.64 R12, desc[UR4][R12.64] ;  /* 0x000000040c0c7981 */ /* 0x000ea4000c1e1b00 */
[----:B--2---:R-:W-:-:S04]  /*1480*/  IADD3 R2, P0, PT, R10, R12, RZ ;  /* 0x0000000c0a027210 */ /* 0x004fc80007f1e0ff */
[----:B------:R-:W-:-:S05]  /*1490*/  LEA.HI.X.SX32 R3, R10, R13, 0x1, P0 ;  /* 0x0000000d0a037211 */ /* 0x000fca00000f0eff */
[----:B------:R-:W2:Y:S01]  /*14a0*/  LDG.E.U8 R29, desc[UR4][R2.64+0x3] ;  /* 0x00000304021d7981 */ /* 0x000ea2000c1e1100 */
[----:B------:R-:W-:Y:S01]  /*14b0*/  BSSY.RECONVERGENT B3, `(.L_x_31) ;  /* 0x0000029000037945 */ /* 0x000fe20003800200 */
[----:B------:R-:W-:Y:S01]  /*14c0*/  IMAD.WIDE R10, R11, 0x4, R8 ;  /* 0x000000040b0a7825 */ /* 0x000fe200078e0208 */
[----:B--2---:R-:W-:-:S13]  /*14d0*/  ISETP.NE.AND P0, PT, R29, RZ, PT ;  /* 0x000000ff1d00720c */ /* 0x004fda0003f05270 */
[----:B------:R-:W-:Y:S05]  /*14e0*/  @P0 BRA `(.L_x_32) ;  /* 0x0000000000140947 */ /* 0x000fea0003800000 */
[----:B------:R0:W5:Y:S04]  /*14f0*/  LDG.E.U8 R23, desc[UR4][R2.64+-0x4] ;  /* 0xfffffc0402177981 */ /* 0x000168000c1e1100 */
[----:B------:R0:W5:Y:S04]  /*1500*/  LDG.E.U8 R0, desc[UR4][R2.64+-0x3] ;  /* 0xfffffd0402007981 */ /* 0x000168000c1e1100 */
[----:B------:R0:W5:Y:S04]  /*1510*/  LDG.E.U8 R24, desc[UR4][R2.64+-0x2] ;  /* 0xfffffe0402187981 */ /* 0x000168000c1e1100 */
[----:B------:R0:W5:Y:S01]  /*1520*/  LDG.E.U8 R26, desc[UR4][R2.64+-0x1] ;  /* 0xffffff04021a7981 */ /* 0x000162000c1e1100 */
[----:B------:R-:W-:Y:S05]  /*1530*/  BRA `(.L_x_33) ;  /* 0x0000000000807947 */ /* 0x000fea0003800000 */
.L_x_32:
        /* <DEDUP_REMOVED lines=8> */
[----:B------:R-:W3:Y:S04]  /*15c0*/  LDG.E.U8 R13, desc[UR4][R2.64+0x1] ;  /* 0x00000104020d7981 */ /* 0x000ee8000c1e1100 */
[----:B------:R-:W4:Y:S01]  /*15d0*/  LDG.E R28, desc[UR4][R10.64+-0x4] ;  /* 0xfffffc040a1c7981 */ /* 0x000f22000c1e1900 */
[----:B--2--5:R-:W-:-:S04]  /*15e0*/  IMAD.WIDE.U32 R24, R25, 0x2, R6 ;  /* 0x0000000219187825 */ /* 0x024fc800078e0006 */
[----:B---3--:R-:W-:Y:S01]  /*15f0*/  IMAD.WIDE.U32 R12, R13, 0x2, R6 ;  /* 0x000000020d0c7825 */ /* 0x008fe200078e0006 */
[----:B------:R-:W2:Y:S04]  /*1600*/  LDG.E.U16 R23, desc[UR4][R24.64] ;  /* 0x0000000418177981 */ /* 0x000ea8000c1e1500 */
[----:B------:R-:W4:Y:S04]  /*1610*/  LDG.E.U16 R0, desc[UR4][R12.64] ;  /* 0x000000040c007981 */ /* 0x000f28000c1e1500 */
[----:B------:R-:W4:Y:S04]  /*1620*/  LDG.E.U8 R25, desc[UR4][R2.64+-0x3] ;  /* 0xfffffd0402197981 */ /* 0x000f28000c1e1100 */
[----:B------:R-:W1:Y:S04]  /*1630*/  LDG.E.U8 R13, desc[UR4][R2.64+0x2] ;  /* 0x00000204020d7981 */ /* 0x000e68000c1e1100 */
[----:B------:R-:W2:Y:S01]  /*1640*/  LDG.E.U8 R12, desc[UR4][R2.64+-0x4] ;  /* 0xfffffc04020c7981 */ /* 0x000ea2000c1e1100 */
[----:B----4-:R-:W-:-:S03]  /*1650*/  IADD3 R0, PT, PT, R25, R28, R0 ;  /* 0x0000001c19007210 */ /* 0x010fc60007ffe000 */
[----:B------:R1:W3:Y:S02]  /*1660*/  LDG.E.U8 R25, desc[UR4][R2.64+-0x2] ;  /* 0xfffffe0402197981 */ /* 0x0002e4000c1e1100 */
[----:B-1----:R-:W-:-:S05]  /*1670*/  IMAD.WIDE.U32 R2, R13, 0x2, R6 ;  /* 0x000000020d027825 */ /* 0x002fca00078e0006 */
[----:B------:R-:W3:Y:S01]  /*1680*/  LDG.E.U16 R24, desc[UR4][R2.64] ;  /* 0x0000000402187981 */ /* 0x000ee2000c1e1500 */
[----:B--2---:R-:W-:-:S04]  /*1690*/  IADD3 R23, PT, PT, R12, R28, R23 ;  /* 0x0000001c0c177210 */ /* 0x004fc80007ffe017 */
[----:B------:R-:W-:-:S04]  /*16a0*/  IADD3 R12, P0, PT, R23, UR6, RZ ;  /* 0x00000006170c7c10 */ /* 0x000fc8000ff1e0ff */
[----:B------:R-:W-:-:S05]  /*16b0*/  LEA.HI.X.SX32 R13, R23, UR7, 0x1, P0 ;  /* 0x00000007170d7c11 */ /* 0x000fca00080f0eff */
[----:B------:R0:W5:Y:S02]  /*16c0*/  LDG.E.U8 R23, desc[UR4][R12.64] ;  /* 0x000000040c177981 */ /* 0x000164000c1e1100 */
[----:B0-----:R-:W-:-:S04]  /*16d0*/  IADD3 R12, P0, PT, R0, UR6, RZ ;  /* 0x00000006000c7c10 */ /* 0x001fc8000ff1e0ff */
[----:B------:R-:W-:-:S05]  /*16e0*/  LEA.HI.X.SX32 R13, R0, UR7, 0x1, P0 ;  /* 0x00000007000d7c11 */ /* 0x000fca00080f0eff */
[----:B------:R2:W5:Y:S01]  /*16f0*/  LDG.E.U8 R0, desc[UR4][R12.64] ;  /* 0x000000040c007981 */ /* 0x000562000c1e1100 */
[----:B---3--:R-:W-:-:S04]  /*1700*/  IADD3 R25, PT, PT, R25, R28, R24 ;  /* 0x0000001c19197210 */ /* 0x008fc80007ffe018 */
[----:B------:R-:W-:-:S04]  /*1710*/  IADD3 R24, P1, PT, R25, UR6, RZ ;  /* 0x0000000619187c10 */ /* 0x000fc8000ff3e0ff */
[----:B------:R-:W-:-:S05]  /*1720*/  LEA.HI.X.SX32 R25, R25, UR7, 0x1, P1 ;  /* 0x0000000719197c11 */ /* 0x000fca00088f0eff */
[----:B------:R2:W5:Y:S04]  /*1730*/  LDG.E.U8 R24, desc[UR4][R24.64] ;  /* 0x0000000418187981 */ /* 0x000568000c1e1100 */
.L_x_33:
[----:B------:R-:W-:Y:S05]  /*1740*/  BSYNC.RECONVERGENT B3 ;  /* 0x0000000000037941 */ /* 0x000fea0003800200 */
.L_x_31:
[----:B------:R-:W-:Y:S01]  /*1750*/  IMAD.WIDE.U32 R6, R29, 0x2, R6 ;  /* 0x000000021d067825 */ /* 0x000fe200078e0006 */
[----:B------:R-:W3:Y:S05]  /*1760*/  LDG.E R10, desc[UR4][R10.64+-0x4] ;  /* 0xfffffc040a0a7981 */ /* 0x000eea000c1e1900 */
[----:B------:R-:W3:Y:S01]  /*1770*/  LDG.E.U16 R6, desc[UR4][R6.64] ;  /* 0x0000000406067981 */ /* 0x000ee2000c1e1500 */
[----:B01---5:R-:W-:-:S04]  /*1780*/  LOP3.LUT R3, R26, 0xff, RZ, 0xc0, !PT ;  /* 0x000000ff1a037812 */ /* 0x023fc800078ec0ff */
[----:B---3--:R-:W-:-:S04]  /*1790*/  IADD3 R3, PT, PT, R3, R10, R6 ;  /* 0x0000000a03037210 */ /* 0x008fc80007ffe006 */
[----:B------:R-:W-:-:S04]  /*17a0*/  IADD3 R2, P0, PT, R3, UR6, RZ ;  /* 0x0000000603027c10 */ /* 0x000fc8000ff1e0ff */
[----:B------:R-:W-:-:S05]  /*17b0*/  LEA.HI.X.SX32 R3, R3, UR7, 0x1, P0 ;  /* 0x0000000703037c11 */ /* 0x000fca00080f0eff */
[----:B--2---:R0:W5:Y:S01]  /*17c0*/  LDG.E.U8 R25, desc[UR4][R2.64] ;  /* 0x0000000402197981 */ /* 0x004162000c1e1100 */
[----:B------:R-:W-:Y:S05]  /*17d0*/  BRA `(.L_x_25) ;  /* 0x0000001000d07947 */ /* 0x000fea0003800000 */
.L_x_30:
        /* <DEDUP_REMOVED lines=20> */
.L_x_17:
        /* <DEDUP_REMOVED lines=20> */
.L_x_37:
[----:B------:R-:W-:Y:S05]  /*1a60*/  BSYNC.RECONVERGENT B4 ;  /* 0x0000000000047941 */ /* 0x000fea0003800200 */
.L_x_36:
[----:B------:R-:W0:Y:S02]  /*1a70*/  F2I.TRUNC.NTZ R2, R2 ;  /* 0x0000000200027305 */ /* 0x000e24000020f100 */
[----:B0-----:R-:W-:-:S07]  /*1a80*/  IMAD R12, R11, R2, RZ ;  /* 0x000000020b0c7224 */ /* 0x001fce00078e02ff */
.L_x_35:
[----:B------:R-:W-:Y:S05]  /*1a90*/  BSYNC.RECONVERGENT B3 ;  /* 0x0000000000037941 */ /* 0x000fea0003800200 */
.L_x_34:
[----:B------:R-:W2:Y:S02]  /*1aa0*/  LDG.E R0, desc[UR4][R4.64+0xc] ;  /* 0x00000c0404007981 */ /* 0x000ea4000c1e1900 */
[----:B--2---:R-:W-:-:S04]  /*1ab0*/  IADD3 R0, PT, PT, R0, R14, -R13 ;  /* 0x0000000e00007210 */ /* 0x004fc80007ffe80d */
[----:B------:R-:W-:-:S04]  /*1ac0*/  LOP3.LUT R0, R0, 0x1, RZ, 0xc0, !PT ;  /* 0x0000000100007812 */ /* 0x000fc800078ec0ff */
[----:B------:R-:W-:-:S13]  /*1ad0*/  ISETP.NE.U32.AND P0, PT, R0, 0x1, PT ;  /* 0x000000010000780c */ /* 0x000fda0003f05070 */
[----:B------:R-:W-:Y:S05]  /*1ae0*/  @!P0 BRA `(.L_x_38) ;  /* 0x00000008006c8947 */ /* 0x000fea0003800000 */
[----:B------:R-:W2:Y:S04]  /*1af0*/  LDG.E R3, desc[UR4][R4.64+-0x10] ;  /* 0xfffff00404037981 */ /* 0x000ea8000c1e1900 */
[----:B------:R-:W3:Y:S01]  /*1b00*/  LDG.E R11, desc[UR4][R4.64+-0x24] ;  /* 0xffffdc04040b7981 */ /* 0x000ee2000c1e1900 */
[----:B------:R-:W-:Y:S02]  /*1b10*/  PRMT R25, RZ, 0x7610, R25 ;  /* 0x00007610ff197816 */ /* 0x000fe40000000019 */
[----:B------:R-:W-:Y:S02]  /*1b20*/  PRMT R24, RZ, 0x7610, R24 ;  /* 0x00007610ff187816 */ /* 0x000fe40000000018 */
[----:B------:R-:W-:Y:S02]  /*1b30*/  PRMT R0, RZ, 0x7610, R0 ;  /* 0x00007610ff007816 */ /* 0x000fe40000000000 */
[----:B------:R-:W-:Y:S01]  /*1b40*/  PRMT R23, RZ, 0x7610, R23 ;  /* 0x00007610ff177816 */ /* 0x000fe20000000017 */
[----:B--2---:R-:W-:-:S02]  /*1b50*/  IMAD.IADD R10, R10, 0x1, R3 ;  /* 0x000000010a0a7824 */ /* 0x004fc400078e0203 */
[----:B---3--:R-:W-:-:S05]  /*1b60*/  IMAD.IADD R11, R11, 0x1, R12 ;  /* 0x000000010b0b7824 */ /* 0x008fca00078e020c */
[----:B------:R-:W-:-:S04]  /*1b70*/  ISETP.GT.AND P0, PT, R10, R11, PT ;  /* 0x0000000b0a00720c */ /* 0x000fc80003f04270 */
[----:B------:R-:W-:-:S13]  /*1b80*/  ISETP.LT.OR P0, PT, R10, R12, P0 ;  /* 0x0000000c0a00720c */ /* 0x000fda0000701670 */
[----:B------:R-:W-:Y:S05]  /*1b90*/  @P0 BREAK.RELIABLE B1 ;  /* 0x0000000000010942 */ /* 0x000fea0003800100 */
[----:B------:R-:W-:Y:S05]  /*1ba0*/  @P0 BRA `(.L_x_25) ;  /* 0x0000000c00dc0947 */ /* 0x000fea0003800000 */
[----:B------:R-:W-:Y:S01]  /*1bb0*/  VIADD R29, R11, 0xfffffffc ;  /* 0xfffffffc0b1d7836 */ /* 0x000fe20000000000 */
[----:B------:R-:W-:Y:S01]  /*1bc0*/  BSSY.RELIABLE B3, `(.L_x_39) ;  /* 0x000000e000037945 */ /* 0x000fe20003800100 */
[----:B------:R-:W-:-:S03]  /*1bd0*/  VIADD R13, R10, 0xfffffffc ;  /* 0xfffffffc0a0d7836 */ /* 0x000fc60000000000 */
[----:B------:R-:W-:-:S13]  /*1be0*/  ISETP.GT.AND P0, PT, R10, R29, PT ;  /* 0x0000001d0a00720c */ /* 0x000fda0003f04270 */
[----:B------:R-:W-:Y:S05]  /*1bf0*/  @P0 BRA `(.L_x_40) ;  /* 0x0000000000080947 */ /* 0x000fea0003800000 */
[----:B------:R0:W5:Y:S01]  /*1c00*/  LDG.E R11, desc[UR4][R4.64+-0x8] ;  /* 0xfffff804040b7981 */ /* 0x000162000c1e1900 */
[----:B------:R-:W-:Y:S05]  /*1c10*/  BRA `(.L_x_41) ;  /* 0x0000000000207947 */ /* 0x000fea0003800000 */
.L_x_40:
[----:B------:R-:W2:Y:S01]  /*1c20*/  LDG.E R11, desc[UR4][R4.64+-0x8] ;  /* 0xfffff804040b7981 */ /* 0x000ea2000c1e1900 */
[----:B------:R-:W-:Y:S02]  /*1c30*/  PRMT R24, RZ, 0x7610, R24 ;  /* 0x00007610ff187816 */ /* 0x000fe40000000018 */
[----:B------:R-:W-:Y:S02]  /*1c40*/  PRMT R0, RZ, 0x7610, R0 ;  /* 0x00007610ff007816 */ /* 0x000fe40000000000 */
[----:B------:R-:W-:Y:S02]  /*1c50*/  PRMT R23, RZ, 0x7610, R23 ;  /* 0x00007610ff177816 */ /* 0x000fe40000000017 */
[----:B--2---:R-:W-:-:S13]  /*1c60*/  ISETP.NE.AND P2, PT, R11, RZ, PT ;  /* 0x000000ff0b00720c */ /* 0x004fda0003f45270 */
[----:B------:R-:W-:Y:S05]  /*1c70*/  @!P2 BREAK.RELIABLE B3 ;  /* 0x000000000003a942 */ /* 0x000fea0003800100 */
[----:B------:R-:W-:Y:S05]  /*1c80*/  @!P2 BREAK.RELIABLE B1 ;  /* 0x000000000001a942 */ /* 0x000fea0003800100 */
[----:B------:R-:W-:Y:S05]  /*1c90*/  @!P2 BRA `(.L_x_25) ;  /* 0x0000000c00a0a947 */ /* 0x000fea0003800000 */
.L_x_41:
[----:B------:R-:W-:Y:S05]  /*1ca0*/  BSYNC.RELIABLE B3 ;  /* 0x0000000000037941 */ /* 0x000fea0003800100 */
.L_x_39:
[----:B-----5:R-:W-:-:S13]  /*1cb0*/  ISETP.NE.AND P2, PT, R11, RZ, PT ;  /* 0x000000ff0b00720c */ /* 0x020fda0003f45270 */
[----:B------:R-:W-:Y:S05]  /*1cc0*/  @!P2 BREAK.RELIABLE B1 ;  /* 0x000000000001a942 */ /* 0x000fea0003800100 */
[----:B------:R-:W-:Y:S05]  /*1cd0*/  @!P2 BRA `(.L_x_42) ;  /* 0x0000000400c0a947 */ /* 0x000fea0003800000 */
[----:B------:R-:W-:-:S13]  /*1ce0*/  ISETP.LT.OR P0, PT, R13, R12, P0 ;  /* 0x0000000c0d00720c */ /* 0x000fda0000701670 */
[----:B------:R-:W-:Y:S05]  /*1cf0*/  @!P0 BREAK.RELIABLE B1 ;  /* 0x0000000000018942 */ /* 0x000fea0003800100 */
[----:B------:R-:W-:Y:S05]  /*1d00*/  @P0 BRA `(.L_x_43) ;  /* 0x0000000000ec0947 */ /* 0x000fea0003800000 */
[----:B------:R-:W1:Y:S01]  /*1d10*/  LDC.64 R2, c[0x0][0x380] ;  /* 0x0000e000ff027b82 */ /* 0x000e620000000a00 */
[----:B------:R-:W-:-:S04]  /*1d20*/  LOP3.LUT R0, R19, 0xffff, RZ, 0xc0, !PT ;  /* 0x0000ffff13007812 */ /* 0x000fc800078ec0ff */
[----:B-1----:R-:W-:-:S04]  /*1d30*/  LEA R12, P0, R0, R2, 0x3 ;  /* 0x00000002000c7211 */ /* 0x002fc800078018ff */
        /* <DEDUP_REMOVED lines=14> */
.L_x_45:
[----:B------:R-:W2:Y:S02]  /*1e20*/  LDG.E.U8 R26, desc[UR4][R2.64+-0x1] ;  /* 0xffffff04021a7981 */ /* 0x000ea4000c1e1100 */
[----:B--2---:R-:W-:-:S13]  /*1e30*/  ISETP.NE.AND P0, PT, R26, RZ, PT ;  /* 0x000000ff1a00720c */ /* 0x004fda0003f05270 */
[----:B------:R2:W5:Y:S04]  /*1e40*/  @!P0 LDG.E.U8 R23, desc[UR4][R2.64] ;  /* 0x0000000402178981 */ /* 0x000568000c1e1100 */
[----:B------:R2:W5:Y:S04]  /*1e50*/  @!P0 LDG.E.U8 R0, desc[UR4][R2.64+0x1] ;  /* 0x0000010402008981 */ /* 0x000568000c1e1100 */
[----:B------:R2:W5:Y:S01]  /*1e60*/  @!P0 LDG.E.U8 R24, desc[UR4][R2.64+0x2] ;  /* 0x0000020402188981 */ /* 0x000562000c1e1100 */
[----:B------:R-:W-:Y:S01]  /*1e70*/  @!P0 PRMT R26, RZ, 0x7610, R26 ;  /* 0x00007610ff1a8816 */ /* 0x000fe2000000001a */
[----:B------:R-:W-:Y:S06]  /*1e80*/  @!P0 BRA `(.L_x_46) ;  /* 0x0000000000648947 */ /* 0x000fec0003800000 */
[----:B------:R-:W3:Y:S04]  /*1e90*/  LDG.E.U8 R25, desc[UR4][R2.64] ;  /* 0x0000000402197981 */ /* 0x000ee8000c1e1100 */
[----:B------:R-:W4:Y:S04]  /*1ea0*/  LDG.E.U8 R13, desc[UR4][R2.64+0x1] ;  /* 0x00000104020d7981 */ /* 0x000f28000c1e1100 */
[----:B------:R-:W2:Y:S01]  /*1eb0*/  LDG.E R28, desc[UR4][R10.64+-0x4] ;  /* 0xfffffc040a1c7981 */ /* 0x000ea2000c1e1900 */
[----:B---3-5:R-:W-:-:S04]  /*1ec0*/  IMAD.WIDE.U32 R24, R25, 0x2, R6 ;  /* 0x0000000219187825 */ /* 0x028fc800078e0006 */
[----:B----4-:R-:W-:Y:S01]  /*1ed0*/  IMAD.WIDE.U32 R12, R13, 0x2, R6 ;  /* 0x000000020d0c7825 */ /* 0x010fe200078e0006 */
[----:B------:R-:W3:Y:S04]  /*1ee0*/  LDG.E.U16 R23, desc[UR4][R24.64] ;  /* 0x0000000418177981 */ /* 0x000ee8000c1e1500 */
[----:B------:R-:W2:Y:S04]  /*1ef0*/  LDG.E.U16 R0, desc[UR4][R12.64] ;  /* 0x000000040c007981 */ /* 0x000ea8000c1e1500 */
[----:B------:R-:W2:Y:S04]  /*1f00*/  LDG.E.U8 R25, desc[UR4][R2.64+-0x3] ;  /* 0xfffffd0402197981 */ /* 0x000ea8000c1e1100 */
[----:B------:R-:W4:Y:S04]  /*1f10*/  LDG.E.U8 R13, desc[UR4][R2.64+0x2] ;  /* 0x00000204020d7981 */ /* 0x000f28000c1e1100 */
[----:B------:R-:W3:Y:S01]  /*1f20*/  LDG.E.U8 R12, desc[UR4][R2.64+-0x4] ;  /* 0xfffffc04020c7981 */ /* 0x000ee2000c1e1100 */
[----:B--2---:R-:W-:-:S03]  /*1f30*/  IADD3 R0, PT, PT, R25, R28, R0 ;  /* 0x0000001c19007210 */ /* 0x004fc60007ffe000 */
[----:B------:R4:W2:Y:S02]  /*1f40*/  LDG.E.U8 R25, desc[UR4][R2.64+-0x2] ;  /* 0xfffffe0402197981 */ /* 0x0008a4000c1e1100 */
[----:B----4-:R-:W-:-:S05]  /*1f50*/  IMAD.WIDE.U32 R2, R13, 0x2, R6 ;  /* 0x000000020d027825 */ /* 0x010fca00078e0006 */
[----:B------:R-:W2:Y:S01]  /*1f60*/  LDG.E.U16 R24, desc[UR4][R2.64] ;  /* 0x0000000402187981 */ /* 0x000ea2000c1e1500 */
[----:B---3--:R-:W-:-:S04]  /*1f70*/  IADD3 R23, PT, PT, R12, R28, R23 ;  /* 0x0000001c0c177210 */ /* 0x008fc80007ffe017 */
[----:B------:R-:W-:-:S04]  /*1f80*/  IADD3 R12, P0, PT, R23, UR6, RZ ;  /* 0x00000006170c7c10 */ /* 0x000fc8000ff1e0ff */
[----:B------:R-:W-:-:S05]  /*1f90*/  LEA.HI.X.SX32 R13, R23, UR7, 0x1, P0 ;  /* 0x00000007170d7c11 */ /* 0x000fca00080f0eff */
[----:B------:R1:W5:Y:S02]  /*1fa0*/  LDG.E.U8 R23, desc[UR4][R12.64] ;  /* 0x000000040c177981 */ /* 0x000364000c1e1100 */
[----:B-1----:R-:W-:-:S04]  /*1fb0*/  IADD3 R12, P0, PT, R0, UR6, RZ ;  /* 0x00000006000c7c10 */ /* 0x002fc8000ff1e0ff */
[----:B------:R-:W-:-:S05]  /*1fc0*/  LEA.HI.X.SX32 R13, R0, UR7, 0x1, P0 ;  /* 0x00000007000d7c11 */ /* 0x000fca00080f0eff */
[----:B------:R3:W5:Y:S01]  /*1fd0*/  LDG.E.U8 R0, desc[UR4][R12.64] ;  /* 0x000000040c007981 */ /* 0x000762000c1e1100 */
[----:B--2---:R-:W-:-:S04]  /*1fe0*/  IADD3 R25, PT, PT, R25, R28, R24 ;  /* 0x0000001c19197210 */ /* 0x004fc80007ffe018 */
[----:B------:R-:W-:-:S04]  /*1ff0*/  IADD3 R24, P1, PT, R25, UR6, RZ ;  /* 0x0000000619187c10 */ /* 0x000fc8000ff3e0ff */
[----:B------:R-:W-:-:S05]  /*2000*/  LEA.HI.X.SX32 R25, R25, UR7, 0x1, P1 ;  /* 0x0000000719197c11 */ /* 0x000fca00088f0eff */
[----:B------:R3:W5:Y:S04]  /*2010*/  LDG.E.U8 R24, desc[UR4][R24.64] ;  /* 0x0000000418187981 */ /* 0x000768000c1e1100 */
.L_x_46:
[----:B------:R-:W-:Y:S05]  /*2020*/  BSYNC.RECONVERGENT B3 ;  /* 0x0000000000037941 */ /* 0x000fea0003800200 */
.L_x_44:
[----:B------:R-:W-:Y:S01]  /*2030*/  IMAD.WIDE.U32 R6, R29, 0x2, R6 ;  /* 0x000000021d067825 */ /* 0x000fe200078e0006 */
[----:B------:R-:W4:Y:S05]  /*2040*/  LDG.E R10, desc[UR4][R10.64+-0x4] ;  /* 0xfffffc040a0a7981 */ /* 0x000f2a000c1e1900 */
[----:B------:R-:W4:Y:S01]  /*2050*/  LDG.E.U16 R6, desc[UR4][R6.64] ;  /* 0x0000000406067981 */ /* 0x000f22000c1e1500 */
[----:B-12--5:R-:W-:-:S04]  /*2060*/  LOP3.LUT R3, R26, 0xff, RZ, 0xc0, !PT ;  /* 0x000000ff1a037812 */ /* 0x026fc800078ec0ff */
[----:B----4-:R-:W-:-:S04]  /*2070*/  IADD3 R3, PT, PT, R3, R10, R6 ;  /* 0x0000000a03037210 */ /* 0x010fc80007ffe006 */
[----:B------:R-:W-:-:S04]  /*2080*/  IADD3 R2, P0, PT, R3, UR6, RZ ;  /* 0x0000000603027c10 */ /* 0x000fc8000ff1e0ff */
[----:B------:R-:W-:-:S05]  /*2090*/  LEA.HI.X.SX32 R3, R3, UR7, 0x1, P0 ;  /* 0x0000000703037c11 */ /* 0x000fca00080f0eff */
[----:B---3--:R1:W5:Y:S01]  /*20a0*/  LDG.E.U8 R25, desc[UR4][R2.64] ;  /* 0x0000000402197981 */ /* 0x008362000c1e1100 */
[----:B------:R-:W-:Y:S05]  /*20b0*/  BRA `(.L_x_25) ;  /* 0x0000000800987947 */ /* 0x000fea0003800000 */
.L_x_43:
[----:B------:R-:W1:Y:S01]  /*20c0*/  LDC.64 R2, c[0x0][0x380] ;  /* 0x0000e000ff027b82 */ /* 0x000e620000000a00 */
[----:B------:R-:W-:-:S13]  /*20d0*/  ISETP.GE.AND P0, PT, R13, R12, PT ;  /* 0x0000000c0d00720c */ /* 0x000fda0003f06270 */
[----:B------:R-:W-:Y:S05]  /*20e0*/  @!P0 BREAK.RELIABLE B1 ;  /* 0x0000000000018942 */ /* 0x000fea0003800100 */
[----:B------:R-:W-:Y:S05]  /*20f0*/  @P0 BRA `(.L_x_47) ;  /* 0x00000000004c0947 */ /* 0x000fea0003800000 */
[----:B------:R-:W-:-:S04]  /*2100*/  LOP3.LUT R0, R19, 0xffff, RZ, 0xc0, !PT ;  /* 0x0000ffff13007812 */ /* 0x000fc800078ec0ff */
[----:B-1----:R-:W-:-:S04]  /*2110*/  LEA R12, P0, R0, R2, 0x3 ;  /* 0x00000002000c7211 */ /* 0x002fc800078018ff */
[----:B------:R-:W-:-:S06]  /*2120*/  LEA.HI.X R13, R0, R3, RZ, 0x3, P0 ;  /* 0x00000003000d7211 */ /* 0x000fcc00000f1cff */
[----:B------:R-:W2:Y:S02]  /*2130*/  LDG.E.64 R12, desc[UR4][R12.64] ;  /* 0x000000040c0c7981 */ /* 0x000ea4000c1e1b00 */
[----:B--2---:R-:W-:-:S04]  /*2140*/  IADD3 R2, P0, PT, R10, R12, RZ ;  /* 0x0000000c0a027210 */ /* 0x004fc80007f1e0ff */
[----:B------:R-:W-:-:S05]  /*2150*/  LEA.HI.X.SX32 R3, R10, R13, 0x1, P0 ;  /* 0x0000000d0a037211 */ /* 0x000fca00000f0eff */
[----:B------:R-:W2:Y:S01]  /*2160*/  LDG.E.U8 R29, desc[UR4][R2.64+0x3] ;  /* 0x00000304021d7981 */ /* 0x000ea2000c1e1100 */
[----:B------:R-:W-:-:S03]  /*2170*/  IMAD.WIDE R10, R11, 0x4, R8 ;  /* 0x000000040b0a7825 */ /* 0x000fc600078e0208 */
[----:B------:R3:W5:Y:S04]  /*2180*/  LDG.E.U8 R23, desc[UR4][R2.64] ;  /* 0x0000000402177981 */ /* 0x000768000c1e1100 */
[----:B------:R-:W4:Y:S04]  /*2190*/  LDG.E R10, desc[UR4][R10.64+-0x4] ;  /* 0xfffffc040a0a7981 */ /* 0x000f28000c1e1900 */
[----:B------:R3:W5:Y:S01]  /*21a0*/  LDG.E.U8 R24, desc[UR4][R2.64+0x2] ;  /* 0x0000020402187981 */ /* 0x000762000c1e1100 */
[----:B--2---:R-:W-:-:S06]  /*21b0*/  IMAD.WIDE.U32 R28, R29, 0x2, R6 ;  /* 0x000000021d1c7825 */ /* 0x004fcc00078e0006 */
[----:B------:R-:W4:Y:S02]  /*21c0*/  LDG.E.U16 R29, desc[UR4][R28.64] ;  /* 0x000000041c1d7981 */ /* 0x000f24000c1e1500 */
[----:B----4-:R-:W-:-:S05]  /*21d0*/  IMAD.IADD R0, R10, 0x1, R29 ;  /* 0x000000010a007824 */ /* 0x010fca00078e021d */
[----:B------:R-:W-:-:S04]  /*21e0*/  IADD3 R6, P0, PT, R0, UR6, RZ ;  /* 0x0000000600067c10 */ /* 0x000fc8000ff1e0ff */
[----:B------:R-:W-:Y:S02]  /*21f0*/  LEA.HI.X.SX32 R7, R0, UR7, 0x1, P0 ;  /* 0x0000000700077c11 */ /* 0x000fe400080f0eff */
[----:B------:R3:W5:Y:S04]  /*2200*/  LDG.E.U8 R0, desc[UR4][R2.64+0x1] ;  /* 0x0000010402007981 */ /* 0x000768000c1e1100 */
[----:B------:R3:W5:Y:S01]  /*2210*/  LDG.E.U8 R25, desc[UR4][R6.64] ;  /* 0x0000000406197981 */ /* 0x000762000c1e1100 */
[----:B------:R-:W-:Y:S05]  /*2220*/  BRA `(.L_x_25) ;  /* 0x00000008003c7947 */ /* 0x000fea0003800000 */
.L_x_47:
[----:B------:R-:W-:-:S13]  /*2230*/  ISETP.GT.AND P0, PT, R10, R29, PT ;  /* 0x0000001d0a00720c */ /* 0x000fda0003f04270 */
[----:B------:R-:W-:Y:S05]  /*2240*/  @P0 BREAK.RELIABLE B1 ;  /* 0x0000000000010942 */ /* 0x000fea0003800100 */
[----:B------:R-:W-:Y:S05]  /*2250*/  @!P0 BRA `(.L_x_19) ;  /* 0x0000000000448947 */ /* 0x000fea0003800000 */
[----:B------:R-:W-:-:S04]  /*2260*/  LOP3.LUT R0, R19, 0xffff, RZ, 0xc0, !PT ;  /* 0x0000ffff13007812 */ /* 0x000fc800078ec0ff */
[----:B-1----:R-:W-:-:S04]  /*2270*/  LEA R24, P0, R0, R2, 0x3 ;  /* 0x0000000200187211 */ /* 0x002fc800078018ff */
[----:B------:R-:W-:-:S05]  /*2280*/  LEA.HI.X R25, R0, R3, RZ, 0x3, P0 ;  /* 0x0000000300197211 */ /* 0x000fca00000f1cff */
[----:B------:R-:W2:Y:S01]  /*2290*/  LDG.E.64 R2, desc[UR4][R24.64] ;  /* 0x0000000418027981 */ /* 0x000ea2000c1e1b00 */
[----:B------:R-:W-:-:S06]  /*22a0*/  IMAD.WIDE R12, R11, 0x4, R8 ;  /* 0x000000040b0c7825 */ /* 0x000fcc00078e0208 */
[----:B------:R-:W3:Y:S01]  /*22b0*/  LDG.E R13, desc[UR4][R12.64+-0x4] ;  /* 0xfffffc040c0d7981 */ /* 0x000ee2000c1e1900 */
[----:B--2---:R-:W-:-:S04]  /*22c0*/  IADD3 R2, P0, PT, R10, R2, RZ ;  /* 0x000000020a027210 */ /* 0x004fc80007f1e0ff */
[----:B------:R-:W-:-:S05]  /*22d0*/  LEA.HI.X.SX32 R3, R10, R3, 0x1, P0 ;  /* 0x000000030a037211 */ /* 0x000fca00000f0eff */
[----:B------:R-:W3:Y:S04]  /*22e0*/  LDG.E.U8 R0, desc[UR4][R2.64+-0x1] ;  /* 0xffffff0402007981 */ /* 0x000ee8000c1e1100 */
[----:B------:R2:W5:Y:S04]  /*22f0*/  LDG.E.U8 R23, desc[UR4][R2.64+-0x4] ;  /* 0xfffffc0402177981 */ /* 0x000568000c1e1100 */
[----:B------:R2:W5:Y:S01]  /*2300*/  LDG.E.U8 R24, desc[UR4][R2.64+-0x2] ;  /* 0xfffffe0402187981 */ /* 0x000562000c1e1100 */
[----:B---3--:R-:W-:-:S05]  /*2310*/  IMAD.IADD R0, R13, 0x1, R0 ;  /* 0x000000010d007824 */ /* 0x008fca00078e0200 */
[----:B------:R-:W-:-:S04]  /*2320*/  IADD3 R6, P0, PT, R0, UR6, RZ ;  /* 0x0000000600067c10 */ /* 0x000fc8000ff1e0ff */
[----:B------:R-:W-:Y:S02]  /*2330*/  LEA.HI.X.SX32 R7, R0, UR7, 0x1, P0 ;  /* 0x0000000700077c11 */ /* 0x000fe400080f0eff */
[----:B------:R2:W5:Y:S04]  /*2340*/  LDG.E.U8 R0, desc[UR4][R2.64+-0x3] ;  /* 0xfffffd0402007981 */ /* 0x000568000c1e1100 */
[----:B------:R2:W5:Y:S01]  /*2350*/  LDG.E.U8 R25, desc[UR4][R6.64] ;  /* 0x0000000406197981 */ /* 0x000562000c1e1100 */
[----:B------:R-:W-:Y:S05]  /*2360*/  BRA `(.L_x_25) ;  /* 0x0000000400ec7947 */ /* 0x000fea0003800000 */
.L_x_19:
[----:B------:R-:W-:Y:S05]  /*2370*/  @!P1 BREAK.RELIABLE B1 ;  /* 0x0000000000019942 */ /* 0x000fea0003800100 */
[----:B------:R-:W-:Y:S02]  /*2380*/  PRMT R25, RZ, 0x7610, R25 ;  /* 0x00007610ff197816 */ /* 0x000fe40000000019 */
[----:B------:R-:W-:Y:S02]  /*2390*/  PRMT R24, RZ, 0x7610, R24 ;  /* 0x00007610ff187816 */ /* 0x000fe40000000018 */
[----:B------:R-:W-:Y:S02]  /*23a0*/  PRMT R0, RZ, 0x7610, R0 ;  /* 0x00007610ff007816 */ /* 0x000fe40000000000 */
[----:B------:R-:W-:Y:S01]  /*23b0*/  PRMT R23, RZ, 0x7610, R23 ;  /* 0x00007610ff177816 */ /* 0x000fe20000000017 */
[----:B------:R-:W-:Y:S06]  /*23c0*/  @!P1 BRA `(.L_x_25) ;  /* 0x0000000400d49947 */ /* 0x000fec0003800000 */
[----:B------:R-:W-:Y:S05]  /*23d0*/  BRA `(.L_x_48) ;  /* 0x0000000400a07947 */ /* 0x000fea0003800000 */
.L_x_42:
[----:B------:R-:W1:Y:S01]  /*23e0*/  LDC.64 R2, c[0x0][0x380] ;  /* 0x0000e000ff027b82 */ /* 0x000e620000000a00 */
[----:B------:R-:W-:-:S04]  /*23f0*/  LOP3.LUT R0, R19, 0xffff, RZ, 0xc0, !PT ;  /* 0x0000ffff13007812 */ /* 0x000fc800078ec0ff */
[----:B-1----:R-:W-:-:S04]  /*2400*/  LEA R6, P0, R0, R2, 0x3 ;  /* 0x0000000200067211 */ /* 0x002fc800078018ff */
[----:B------:R-:W-:-:S06]  /*2410*/  LEA.HI.X R7, R0, R3, RZ, 0x3, P0 ;  /* 0x0000000300077211 */ /* 0x000fcc00000f1cff */
[----:B------:R-:W2:Y:S02]  /*2420*/  LDG.E.64 R6, desc[UR4][R6.64] ;  /* 0x0000000406067981 */ /* 0x000ea4000c1e1b00 */
[----:B--2---:R-:W-:-:S04]  /*2430*/  IADD3 R2, P0, PT, R10, R6, RZ ;  /* 0x000000060a027210 */ /* 0x004fc80007f1e0ff */
[----:B------:R-:W-:-:S05]  /*2440*/  LEA.HI.X.SX32 R3, R10, R7, 0x1, P0 ;  /* 0x000000070a037211 */ /* 0x000fca00000f0eff */
[----:B------:R4:W5:Y:S04]  /*2450*/  LDG.E.U8 R23, desc[UR4][R2.64] ;  /* 0x0000000402177981 */ /* 0x000968000c1e1100 */
[----:B------:R4:W5:Y:S04]  /*2460*/  LDG.E.U8 R0, desc[UR4][R2.64+0x1] ;  /* 0x0000010402007981 */ /* 0x000968000c1e1100 */
[----:B------:R4:W5:Y:S04]  /*2470*/  LDG.E.U8 R24, desc[UR4][R2.64+0x2] ;  /* 0x0000020402187981 */ /* 0x000968000c1e1100 */
[----:B------:R4:W5:Y:S01]  /*2480*/  LDG.E.U8 R25, desc[UR4][R2.64+0x3] ;  /* 0x0000030402197981 */ /* 0x000962000c1e1100 */
[----:B------:R-:W-:Y:S05]  /*2490*/  BRA `(.L_x_25) ;  /* 0x0000000400a07947 */ /* 0x000fea0003800000 */
.L_x_38:
[----:B------:R-:W-:Y:S05]  /*24a0*/  @!P1 BREAK.RELIABLE B1 ;  /* 0x0000000000019942 */ /* 0x000fea0003800100 */
[----:B------:R-:W-:Y:S02]  /*24b0*/  PRMT R25, RZ, 0x7610, R25 ;  /* 0x00007610ff197816 */ /* 0x000fe40000000019 */
[----:B------:R-:W-:Y:S02]  /*24c0*/  PRMT R24, RZ, 0x7610, R24 ;  /* 0x00007610ff187816 */ /* 0x000fe40000000018 */
[----:B------:R-:W-:Y:S02]  /*24d0*/  PRMT R0, RZ, 0x7610, R0 ;  /* 0x00007610ff007816 */ /* 0x000fe40000000000 */
[----:B------:R-:W-:Y:S01]  /*24e0*/  PRMT R23, RZ, 0x7610, R23 ;  /* 0x00007610ff177816 */ /* 0x000fe20000000017 */
[----:B------:R-:W-:Y:S06]  /*24f0*/  @!P1 BRA `(.L_x_25) ;  /* 0x0000000400889947 */ /* 0x000fec0003800000 */
[----:B------:R-:W2:Y:S02]  /*2500*/  LDG.E R11, desc[UR4][R4.64] ;  /* 0x00000004040b7981 */ /* 0x000ea4000c1e1900 */
[----:B--2---:R-:W-:-:S13]  /*2510*/  ISETP.NE.AND P0, PT, R11, RZ, PT ;  /* 0x000000ff0b00720c */ /* 0x004fda0003f05270 */
[----:B------:R-:W-:Y:S05]  /*2520*/  @P0 BREAK.RELIABLE B1 ;  /* 0x0000000000010942 */ /* 0x000fea0003800100 */
[----:B------:R-:W-:Y:S05]  /*2530*/  @!P0 BRA `(.L_x_48) ;  /* 0x0000000400488947 */ /* 0x000fea0003800000 */
        /* <DEDUP_REMOVED lines=20> */
.L_x_51:
        /* <DEDUP_REMOVED lines=32> */
.L_x_52:
[----:B------:R-:W-:Y:S05]  /*2880*/  BSYNC.RECONVERGENT B3 ;  /* 0x0000000000037941 */ /* 0x000fea0003800200 */
.L_x_50:
        /* <DEDUP_REMOVED lines=9> */
.L_x_49:
        /* <DEDUP_REMOVED lines=20> */
.L_x_48:
[----:B------:R-:W-:Y:S05]  /*2a60*/  BSYNC.RELIABLE B1 ;  /* 0x0000000000017941 */ /* 0x000fea0003800100 */
.L_x_16:
[----:B-1----:R-:W1:Y:S01]  /*2a70*/  LDC.64 R2, c[0x0][0x380] ;  /* 0x0000e000ff027b82 */ /* 0x002e620000000a00 */
        /* <DEDUP_REMOVED lines=9> */
[----:B------:R1:W5:Y:S02]  /*2b10*/  LDG.E.U8 R25, desc[UR4][R2.64+0x3] ;  /* 0x0000030402197981 */ /* 0x000364000c1e1100 */
.L_x_25:
[----:B------:R-:W-:Y:S05]  /*2b20*/  BSYNC.RECONVERGENT B2 ;  /* 0x0000000000027941 */ /* 0x000fea0003800200 */
.L_x_15:
[----:B0-----:R-:W2:Y:S01]  /*2b30*/  LDG.E.U8 R5, desc[UR4][R4.64+-0x14] ;  /* 0xffffec0404057981 */ /* 0x001ea2000c1e1100 */
[----:B-----5:R-:W-:Y:S02]  /*2b40*/  PRMT R12, R25, 0x7610, R12 ;  /* 0x00007610190c7816 */ /* 0x020fe4000000000c */
[----:B--2---:R-:W-:-:S13]  /*2b50*/  ISETP.NE.AND P0, PT, R5, 0xff, PT ;  /* 0x000000ff0500780c */ /* 0x004fda0003f05270 */
[----:B------:R-:W-:Y:S05]  /*2b60*/  @!P0 BRA `(.L_x_53) ;  /* 0x0000000000448947 */ /* 0x000fea0003800000 */
[----:B-1-34-:R-:W-:Y:S01]  /*2b70*/  LOP3.LUT P0, R2, R25, 0xff, RZ, 0xc0, !PT ;  /* 0x000000ff19027812 */ /* 0x01afe2000780c0ff */
[----:B------:R-:W-:Y:S01]  /*2b80*/  BSSY.RECONVERGENT B1, `(.L_x_53) ;  /* 0x000000f000017945 */ /* 0x000fe20003800200 */
[----:B------:R-:W-:-:S11]  /*2b90*/  PRMT R12, RZ, 0x7610, R12 ;  /* 0x00007610ff0c7816 */ /* 0x000fd6000000000c */
[----:B------:R-:W-:Y:S05]  /*2ba0*/  @!P0 BRA `(.L_x_54) ;  /* 0x0000000000308947 */ /* 0x000fea0003800000 */
[----:B------:R-:W-:Y:S02]  /*2bb0*/  ISETP.NE.AND P0, PT, R2, 0xff, PT ;  /* 0x000000ff0200780c */ /* 0x000fe40003f05270 */
[C---:B------:R-:W-:Y:S02]  /*2bc0*/  PRMT R12, R5.reuse, 0x7610, R12 ;  /* 0x00007610050c7816 */ /* 0x040fe4000000000c */
[----:B------:R-:W-:-:S13]  /*2bd0*/  ISETP.EQ.OR P0, PT, R5, RZ, !P0 ;  /* 0x000000ff0500720c */ /* 0x000fda0004702670 */
[----:B------:R-:W-:Y:S05]  /*2be0*/  @P0 BRA `(.L_x_54) ;  /* 0x0000000000200947 */ /* 0x000fea0003800000 */
[----:B------:R-:W0:Y:S01]  /*2bf0*/  LDC.64 R2, c[0x0][0x3b0] ;  /* 0x0000ec00ff027b82 */ /* 0x000e220000000a00 */
[----:B------:R-:W-:-:S05]  /*2c00*/  LOP3.LUT R25, R25, 0xff, RZ, 0xc0, !PT ;  /* 0x000000ff19197812 */ /* 0x000fca00078ec0ff */
[----:B0-----:R-:W-:-:S06]  /*2c10*/  IMAD.WIDE.U32 R2, R25, 0x2, R2 ;  /* 0x0000000219027825 */ /* 0x001fcc00078e0002 */
[----:B------:R-:W2:Y:S02]  /*2c20*/  LDG.E.U16 R2, desc[UR4][R2.64+-0x2] ;  /* 0xfffffe0402027981 */ /* 0x000ea4000c1e1500 */
[----:B--2---:R-:W-:-:S04]  /*2c30*/  IADD3 R12, PT, PT, R5, -0x1, R2 ;  /* 0xffffffff050c7810 */ /* 0x004fc80007ffe002 */
[----:B------:R-:W-:-:S05]  /*2c40*/  IADD3 R12, P0, PT, R12, UR8, RZ ;  /* 0x000000080c0c7c10 */ /* 0x000fca000ff1e0ff */
[----:B------:R-:W-:-:S05]  /*2c50*/  IMAD.X R13, RZ, RZ, UR9, P0 ;  /* 0x00000009ff0d7e24 */ /* 0x000fca00080e06ff */
[----:B------:R0:W5:Y:S03]  /*2c60*/  LDG.E.U8 R12, desc[UR4][R12.64] ;  /* 0x000000040c0c7981 */ /* 0x000166000c1e1100 */
.L_x_54:
[----:B------:R-:W-:Y:S05]  /*2c70*/  BSYNC.RECONVERGENT B1 ;  /* 0x0000000000017941 */ /* 0x000fea0003800200 */
.L_x_53:
[----:B-----5:R-:W-:Y:S01]  /*2c80*/  LOP3.LUT P0, RZ, R12, 0xff, RZ, 0xc0, !PT ;  /* 0x000000ff0cff7812 */ /* 0x020fe2000780c0ff */
[----:B------:R-:W-:Y:S01]  /*2c90*/  BSSY.RECONVERGENT B1, `(.L_x_55) ;  /* 0x000000c000017945 */ /* 0x000fe20003800200 */
[----:B------:R-:W-:-:S04]  /*2ca0*/  LOP3.LUT P1, RZ, R22, 0xff, RZ, 0xc0, !PT ;  /* 0x000000ff16ff7812 */ /* 0x000fc8000782c0ff */
[----:B------:R-:W-:-:S13]  /*2cb0*/  PLOP3.LUT P0, PT, P0, P1, PT, 0x2f, 0xf2 ;  /* 0x0000000000f2781c */ /* 0x000fda0000702577 */
[----:B------:R-:W-:Y:S05]  /*2cc0*/  @P0 BRA `(.L_x_56) ;  /* 0x0000000000200947 */ /* 0x000fea0003800000 */
[----:B-1-34-:R-:W1:Y:S01]  /*2cd0*/  LDC.64 R2, c[0x0][0x3c0] ;  /* 0x0000f000ff027b82 */ /* 0x01ae620000000a00 */
[----:B------:R-:W-:-:S05]  /*2ce0*/  LOP3.LUT R5, R12, 0xff, RZ, 0xc0, !PT ;  /* 0x000000ff0c057812 */ /* 0x000fca00078ec0ff */
[----:B-1----:R-:W-:-:S06]  /*2cf0*/  IMAD.WIDE.U32 R2, R5, 0x2, R2 ;  /* 0x0000000205027825 */ /* 0x002fcc00078e0002 */
[----:B------:R-:W2:Y:S01]  /*2d00*/  LDG.E.U16 R2, desc[UR4][R2.64+-0x2] ;  /* 0xfffffe0402027981 */ /* 0x000ea2000c1e1500 */
[----:B0-----:R-:W-:-:S04]  /*2d10*/  LOP3.LUT R13, R22, 0xff, RZ, 0xc0, !PT ;  /* 0x000000ff160d7812 */ /* 0x001fc800078ec0ff */
[----:B--2---:R-:W-:-:S04]  /*2d20*/  IADD3 R12, P0, P1, R13, UR10, R2 ;  /* 0x0000000a0d0c7c10 */ /* 0x004fc8000f91e002 */
[----:B------:R-:W-:-:S05]  /*2d30*/  IADD3.X R13, PT, PT, RZ, UR11, RZ, P0, P1 ;  /* 0x0000000bff0d7c10 */ /* 0x000fca00087e24ff */
[----:B------:R2:W5:Y:S04]  /*2d40*/  LDG.E.U8 R12, desc[UR4][R12.64+-0x1] ;  /* 0xffffff040c0c7981 */ /* 0x000568000c1e1100 */
.L_x_56:
[----:B------:R-:W-:Y:S05]  /*2d50*/  BSYNC.RECONVERGENT B1 ;  /* 0x0000000000017941 */ /* 0x000fea0003800200 */
.L_x_55:
[----:B-1-345:R-:W-:Y:S01]  /*2d60*/  LOP3.LUT P0, R2, R12, 0xff, RZ, 0xc0, !PT ;  /* 0x000000ff0c027812 */ /* 0x03afe2000780c0ff */
[----:B------:R-:W-:Y:S01]  /*2d70*/  IMAD.MOV.U32 R7, RZ, RZ, R21 ;  /* 0x000000ffff077224 */ /* 0x000fe200078e0015 */
[----:B------:R-:W-:-:S11]  /*2d80*/  PRMT R6, R20, 0x7610, R6 ;  /* 0x0000761014067816 */ /* 0x000fd60000000006 */
[----:B------:R-:W-:Y:S05]  /*2d90*/  @!P0 BRA `(.L_x_8) ;  /* 0x0000000400f08947 */ /* 0x000fea0003800000 */
[----:B------:R-:W1:Y:S01]  /*2da0*/  LDC.64 R4, c[0x0][0x380] ;  /* 0x0000e000ff047b82 */ /* 0x000e620000000a00 */
[----:B------:R-:W-:Y:S01]  /*2db0*/  ISETP.NE.AND P0, PT, R2, 0xff, PT ;  /* 0x000000ff0200780c */ /* 0x000fe20003f05270 */
[----:B------:R-:W-:Y:S04]  /*2dc0*/  BSSY.RECONVERGENT B1, `(.L_x_57) ;  /* 0x0000062000017945 */ /* 0x000fe80003800200 */
[----:B------:R-:W-:Y:S08]  /*2dd0*/  BSSY.RELIABLE B2, `(.L_x_58) ;  /* 0x000000c000027945 */ /* 0x000ff00003800100 */
[----:B------:R-:W-:Y:S05]  /*2de0*/  @P0 BRA `(.L_x_59) ;  /* 0x0000000000080947 */ /* 0x000fea0003800000 */
[----:B-1----:R1:W5:Y:S01]  /*2df0*/  LDG.E.64 R2, desc[UR4][R4.64] ;  /* 0x0000000404027981 */ /* 0x002362000c1e1b00 */
[----:B------:R-:W-:Y:S05]  /*2e00*/  BRA `(.L_x_60) ;  /* 0x0000000000207947 */ /* 0x000fea0003800000 */
.L_x_59:
[----:B-1----:R-:W3:Y:S01]  /*2e10*/  LDG.E.64 R2, desc[UR4][R4.64] ;  /* 0x0000000404027981 */ /* 0x002ee2000c1e1b00 */
[----:B0-2---:R-:W-:Y:S02]  /*2e20*/  SHF.R.S32.HI R13, RZ, 0x1f, R16 ;  /* 0x0000001fff0d7819 */ /* 0x005fe40000011410 */
[----:B---3--:R-:W-:-:S05]  /*2e30*/  IADD3 R6, P0, PT, R16, R2, RZ ;  /* 0x0000000210067210 */ /* 0x008fca0007f1e0ff */
[----:B------:R-:W-:-:S05]  /*2e40*/  IMAD.X R7, R3, 0x1, R13, P0 ;  /* 0x0000000103077824 */ /* 0x000fca00000e060d */
[----:B------:R-:W2:Y:S02]  /*2e50*/  LDG.E.U8 R10, desc[UR4][R6.64+0x3] ;  /* 0x00000304060a7981 */ /* 0x000ea4000c1e1100 */
[----:B--2---:R-:W-:-:S13]  /*2e60*/  ISETP.NE.AND P0, PT, R10, RZ, PT ;  /* 0x000000ff0a00720c */ /* 0x004fda0003f05270 */
[----:B------:R-:W-:Y:S05]  /*2e70*/  @P0 BREAK.RELIABLE B2 ;  /* 0x0000000000020942 */ /* 0x000fea0003800100 */
[----:B------:R-:W-:Y:S05]  /*2e80*/  @P0 BRA `(.L_x_61) ;  /* 0x0000000000380947 */ /* 0x000fea0003800000 */
.L_x_60:
[----:B------:R-:W-:Y:S05]  /*2e90*/  BSYNC.RELIABLE B2 ;  /* 0x0000000000027941 */ /* 0x000fea0003800100 */
.L_x_58:
[----:B0-2---:R-:W-:Y:S02]  /*2ea0*/  SHF.R.S32.HI R13, RZ, 0x1f, R16 ;  /* 0x0000001fff0d7819 */ /* 0x005fe40000011410 */
[----:B-----5:R-:W-:-:S05]  /*2eb0*/  IADD3 R2, P0, PT, R16, R2, RZ ;  /* 0x0000000210027210 */ /* 0x020fca0007f1e0ff */
[----:B------:R-:W-:-:S05]  /*2ec0*/  IMAD.X R3, R13, 0x1, R3, P0 ;  /* 0x000000010d037824 */ /* 0x000fca00000e0603 */
[----:B------:R0:W-:Y:S04]  /*2ed0*/  STG.E.U8 desc[UR4][R2.64], R23 ;  /* 0x0000001702007986 */ /* 0x0001e8000c101104 */
[----:B------:R-:W2:Y:S02]  /*2ee0*/  LDG.E.64 R6, desc[UR4][R4.64] ;  /* 0x0000000404067981 */ /* 0x000ea4000c1e1b00 */
[----:B--2---:R-:W-:-:S05]  /*2ef0*/  IADD3 R8, P0, PT, R16, R6, RZ ;  /* 0x0000000610087210 */ /* 0x004fca0007f1e0ff */
[----:B------:R-:W-:-:S05]  /*2f00*/  IMAD.X R9, R7, 0x1, R13, P0 ;  /* 0x0000000107097824 */ /* 0x000fca00000e060d */
[----:B------:R0:W-:Y:S04]  /*2f10*/  STG.E.U8 desc[UR4][R8.64+0x1], R0 ;  /* 0x0000010008007986 */ /* 0x0001e8000c101104 */
[----:B------:R-:W2:Y:S02]  /*2f20*/  LDG.E.64 R6, desc[UR4][R4.64] ;  /* 0x0000000404067981 */ /* 0x000ea4000c1e1b00 */
[----:B--2---:R-:W-:-:S05]  /*2f30*/  IADD3 R6, P0, PT, R16, R6, RZ ;  /* 0x0000000610067210 */ /* 0x004fca0007f1e0ff */
[----:B------:R-:W-:-:S05]  /*2f40*/  IMAD.X R7, R7, 0x1, R13, P0 ;  /* 0x0000000107077824 */ /* 0x000fca00000e060d */
[----:B------:R0:W-:Y:S01]  /*2f50*/  STG.E.U8 desc[UR4][R6.64+0x2], R24 ;  /* 0x0000021806007986 */ /* 0x0001e2000c101104 */
[----:B------:R-:W-:Y:S05]  /*2f60*/  BRA `(.L_x_62) ;  /* 0x00000004001c7947 */ /* 0x000fea0003800000 */
.L_x_61:
[----:B------:R-:W-:Y:S02]  /*2f70*/  LOP3.LUT P0, RZ, R18, 0xff, RZ, 0xc0, !PT ;  /* 0x000000ff12ff7812 */ /* 0x000fe4000780c0ff */
[----:B------:R-:W-:-:S05]  /*2f80*/  LOP3.LUT R2, R12, 0xff, RZ, 0xc0, !PT ;  /* 0x000000ff0c027812 */ /* 0x000fca00078ec0ff */
[----:B------:R-:W-:-:S06]  /*2f90*/  VIADD R25, R2, 0xffffffff ;  /* 0xffffffff02197836 */ /* 0x000fcc0000000000 */
[----:B------:R-:W-:Y:S05]  /*2fa0*/  @P0 BRA `(.L_x_63) ;  /* 0x0000000000740947 */ /* 0x000fea0003800000 */
[----:B------:R-:W-:-:S05]  /*2fb0*/  IMAD.WIDE.U32 R8, R25, 0x4, R8 ;  /* 0x0000000419087825 */ /* 0x000fca00078e0008 */
[----:B------:R-:W2:Y:S01]  /*2fc0*/  LDG.E R2, desc[UR4][R8.64] ;  /* 0x0000000408027981 */ /* 0x000ea2000c1e1900 */
[----:B------:R-:W-:-:S05]  /*2fd0*/  LOP3.LUT R23, R23, 0xff, RZ, 0xc0, !PT ;  /* 0x000000ff17177812 */ /* 0x000fca00078ec0ff */
[----:B--2---:R-:W-:-:S05]  /*2fe0*/  IMAD.IADD R23, R2, 0x1, R23 ;  /* 0x0000000102177824 */ /* 0x004fca00078e0217 */
[----:B------:R-:W-:-:S04]  /*2ff0*/  IADD3 R2, P0, PT, R23, UR6, RZ ;  /* 0x0000000617027c10 */ /* 0x000fc8000ff1e0ff */
[----:B------:R-:W-:-:S06]  /*3000*/  LEA.HI.X.SX32 R3, R23, UR7, 0x1, P0 ;  /* 0x0000000717037c11 */ /* 0x000fcc00080f0eff */
[----:B------:R-:W2:Y:S01]  /*3010*/  LDG.E.U8 R3, desc[UR4][R2.64] ;  /* 0x0000000402037981 */ /* 0x000ea2000c1e1100 */
[----:B------:R-:W-:-:S03]  /*3020*/  LOP3.LUT R11, R0, 0xff, RZ, 0xc0, !PT ;  /* 0x000000ff000b7812 */ /* 0x000fc600078ec0ff */
[----:B--2---:R0:W-:Y:S04]  /*3030*/  STG.E.U8 desc[UR4][R6.64], R3 ;  /* 0x0000000306007986 */ /* 0x0041e8000c101104 */
[----:B------:R-:W2:Y:S04]  /*3040*/  LDG.E R10, desc[UR4][R8.64] ;  /* 0x00000004080a7981 */ /* 0x000ea8000c1e1900 */
[----:B------:R-:W3:Y:S01]  /*3050*/  LDG.E.64 R22, desc[UR4][R4.64] ;  /* 0x0000000404167981 */ /* 0x000ee2000c1e1b00 */
[----:B--2---:R-:W-:-:S05]  /*3060*/  IMAD.IADD R11, R10, 0x1, R11 ;  /* 0x000000010a0b7824 */ /* 0x004fca00078e020b */
[----:B------:R-:W-:-:S04]  /*3070*/  IADD3 R10, P0, PT, R11, UR6, RZ ;  /* 0x000000060b0a7c10 */ /* 0x000fc8000ff1e0ff */
[----:B------:R-:W-:-:S06]  /*3080*/  LEA.HI.X.SX32 R11, R11, UR7, 0x1, P0 ;  /* 0x000000070b0b7c11 */ /* 0x000fcc00080f0eff */
[----:B------:R-:W2:Y:S01]  /*3090*/  LDG.E.U8 R11, desc[UR4][R10.64] ;  /* 0x000000040a0b7981 */ /* 0x000ea2000c1e1100 */
[----:B---3--:R-:W-:-:S05]  /*30a0*/  IADD3 R22, P0, PT, R16, R22, RZ ;  /* 0x0000001610167210 */ /* 0x008fca0007f1e0ff */
[----:B------:R-:W-:-:S05]  /*30b0*/  IMAD.X R23, R23, 0x1, R13, P0 ;  /* 0x0000000117177824 */ /* 0x000fca00000e060d */
[----:B--2---:R1:W-:Y:S04]  /*30c0*/  STG.E.U8 desc[UR4][R22.64+0x1], R11 ;  /* 0x0000010b16007986 */ /* 0x0043e8000c101104 */
[----:B------:R-:W2:Y:S01]  /*30d0*/  LDG.E R0, desc[UR4][R8.64] ;  /* 0x0000000408007981 */ /* 0x000ea2000c1e1900 */
[----:B0-----:R-:W-:-:S05]  /*30e0*/  LOP3.LUT R3, R24, 0xff, RZ, 0xc0, !PT ;  /* 0x000000ff18037812 */ /* 0x001fca00078ec0ff */
[----:B--2---:R-:W-:Y:S02]  /*30f0*/  IMAD.IADD R0, R0, 0x1, R3 ;  /* 0x0000000100007824 */ /* 0x004fe400078e0203 */
[----:B------:R-:W2:Y:S03]  /*3100*/  LDG.E.64 R2, desc[UR4][R4.64] ;  /* 0x0000000404027981 */ /* 0x000ea6000c1e1b00 */
[----:B------:R-:W-:-:S04]  /*3110*/  IADD3 R6, P0, PT, R0, UR6, RZ ;  /* 0x0000000600067c10 */ /* 0x000fc8000ff1e0ff */
[----:B------:R-:W-:-:S06]  /*3120*/  LEA.HI.X.SX32 R7, R0, UR7, 0x1, P0 ;  /* 0x0000000700077c11 */ /* 0x000fcc00080f0eff */
[----:B------:R-:W3:Y:S01]  /*3130*/  LDG.E.U8 R7, desc[UR4][R6.64] ;  /* 0x0000000406077981 */ /* 0x000ee2000c1e1100 */
[----:B--2---:R-:W-:-:S05]  /*3140*/  IADD3 R2, P0, PT, R16, R2, RZ ;  /* 0x0000000210027210 */ /* 0x004fca0007f1e0ff */
[----:B------:R-:W-:-:S05]  /*3150*/  IMAD.X R3, R3, 0x1, R13, P0 ;  /* 0x0000000103037824 */ /* 0x000fca00000e060d */
[----:B---3--:R1:W-:Y:S01]  /*3160*/  STG.E.U8 desc[UR4][R2.64+0x2], R7 ;  /* 0x0000020702007986 */ /* 0x0083e2000c101104 */
[----:B------:R-:W-:Y:S05]  /*3170*/  BRA `(.L_x_62) ;  /* 0x0000000000987947 */ /* 0x000fea0003800000 */
.L_x_63:
[----:B------:R-:W2:Y:S01]  /*3180*/  LDG.E.U8 R11, desc[UR4][R6.64] ;  /* 0x00000004060b7981 */ /* 0x000ea2000c1e1100 */
[----:B------:R-:W2:Y:S01]  /*3190*/  LDC.64 R2, c[0x0][0x3a0] ;  /* 0x0000e800ff027b82 */ /* 0x000ea20000000a00 */
[----:B------:R-:W-:-:S05]  /*31a0*/  IMAD.WIDE.U32 R8, R25, 0x4, R8 ;  /* 0x0000000419087825 */ /* 0x000fca00078e0008 */
[----:B------:R-:W3:Y:S01]  /*31b0*/  LDG.E R18, desc[UR4][R8.64] ;  /* 0x0000000408127981 */ /* 0x000ee2000c1e1900 */
[----:B--2---:R-:W-:-:S06]  /*31c0*/  IMAD.WIDE.U32 R10, R11, 0x2, R2 ;  /* 0x000000020b0a7825 */ /* 0x004fcc00078e0002 */
[----:B------:R-:W3:Y:S01]  /*31d0*/  LDG.E.U16 R11, desc[UR4][R10.64] ;  /* 0x000000040a0b7981 */ /* 0x000ee2000c1e1500 */
[----:B------:R-:W-:-:S04]  /*31e0*/  LOP3.LUT R23, R23, 0xff, RZ, 0xc0, !PT ;  /* 0x000000ff17177812 */ /* 0x000fc800078ec0ff */
[----:B---3--:R-:W-:-:S04]  /*31f0*/  IADD3 R18, PT, PT, R11, R18, R23 ;  /* 0x000000120b127210 */ /* 0x008fc80007ffe017 */
[----:B------:R-:W-:-:S04]  /*3200*/  IADD3 R22, P0, PT, R18, UR6, RZ ;  /* 0x0000000612167c10 */ /* 0x000fc8000ff1e0ff */
[----:B------:R-:W-:-:S05]  /*3210*/  LEA.HI.X.SX32 R23, R18, UR7, 0x1, P0 ;  /* 0x0000000712177c11 */ /* 0x000fca00080f0eff */
[----:B------:R-:W2:Y:S04]  /*3220*/  LDG.E.U8 R25, desc[UR4][R22.64] ;  /* 0x0000000416197981 */ /* 0x000ea8000c1e1100 */
[----:B--2---:R0:W-:Y:S04]  /*3230*/  STG.E.U8 desc[UR4][R6.64], R25 ;  /* 0x0000001906007986 */ /* 0x0041e8000c101104 */
[----:B------:R-:W2:Y:S02]  /*3240*/  LDG.E.64 R28, desc[UR4][R4.64] ;  /* 0x00000004041c7981 */ /* 0x000ea4000c1e1b00 */
[----:B--2---:R-:W-:-:S05]  /*3250*/  IADD3 R28, P0, PT, R16, R28, RZ ;  /* 0x0000001c101c7210 */ /* 0x004fca0007f1e0ff */
[----:B------:R-:W-:-:S05]  /*3260*/  IMAD.X R29, R29, 0x1, R13, P0 ;  /* 0x000000011d1d7824 */ /* 0x000fca00000e060d */
[----:B------:R-:W2:Y:S02]  /*3270*/  LDG.E.U8 R18, desc[UR4][R28.64+0x1] ;  /* 0x000001041c127981 */ /* 0x000ea4000c1e1100 */
[----:B--2---:R-:W-:Y:S02]  /*3280*/  IMAD.WIDE.U32 R10, R18, 0x2, R2 ;  /* 0x00000002120a7825 */ /* 0x004fe400078e0002 */
[----:B------:R-:W2:Y:S04]  /*3290*/  LDG.E R18, desc[UR4][R8.64] ;  /* 0x0000000408127981 */ /* 0x000ea8000c1e1900 */
[----:B------:R-:W2:Y:S01]  /*32a0*/  LDG.E.U16 R11, desc[UR4][R10.64] ;  /* 0x000000040a0b7981 */ /* 0x000ea2000c1e1500 */
[----:B------:R-:W-:-:S04]  /*32b0*/  LOP3.LUT R0, R0, 0xff, RZ, 0xc0, !PT ;  /* 0x000000ff00007812 */ /* 0x000fc800078ec0ff */
[----:B--2---:R-:W-:-:S04]  /*32c0*/  IADD3 R18, PT, PT, R11, R18, R0 ;  /* 0x000000120b127210 */ /* 0x004fc80007ffe000 */
[----:B------:R-:W-:-:S04]  /*32d0*/  IADD3 R22, P0, PT, R18, UR6, RZ ;  /* 0x0000000612167c10 */ /* 0x000fc8000ff1e0ff */
[----:B------:R-:W-:-:S06]  /*32e0*/  LEA.HI.X.SX32 R23, R18, UR7, 0x1, P0 ;  /* 0x0000000712177c11 */ /* 0x000fcc00080f0eff */
[----:B------:R-:W2:Y:S04]  /*32f0*/  LDG.E.U8 R23, desc[UR4][R22.64] ;  /* 0x0000000416177981 */ /* 0x000ea8000c1e1100 */
[----:B--2---:R2:W-:Y:S04]  /*3300*/  STG.E.U8 desc[UR4][R28.64+0x1], R23 ;  /* 0x000001171c007986 */ /* 0x0045e8000c101104 */
[----:B0-----:R-:W3:Y:S04]  /*3310*/  LDG.E.64 R6, desc[UR4][R4.64] ;  /* 0x0000000404067981 */ /* 0x001ee8000c1e1b00 */
[----:B------:R-:W4:Y:S01]  /*3320*/  LDG.E R8, desc[UR4][R8.64] ;  /* 0x0000000408087981 */ /* 0x000f22000c1e1900 */
[----:B---3--:R-:W-:-:S05]  /*3330*/  IADD3 R6, P0, PT, R16, R6, RZ ;  /* 0x0000000610067210 */ /* 0x008fca0007f1e0ff */
[----:B------:R-:W-:-:S05]  /*3340*/  IMAD.X R7, R7, 0x1, R13, P0 ;  /* 0x0000000107077824 */ /* 0x000fca00000e060d */
[----:B------:R-:W3:Y:S02]  /*3350*/  LDG.E.U8 R25, desc[UR4][R6.64+0x2] ;  /* 0x0000020406197981 */ /* 0x000ee4000c1e1100 */
[----:B---3--:R-:W-:-:S06]  /*3360*/  IMAD.WIDE.U32 R2, R25, 0x2, R2 ;  /* 0x0000000219027825 */ /* 0x008fcc00078e0002 */
[----:B------:R-:W4:Y:S01]  /*3370*/  LDG.E.U16 R3, desc[UR4][R2.64] ;  /* 0x0000000402037981 */ /* 0x000f22000c1e1500 */
[----:B------:R-:W-:-:S04]  /*3380*/  LOP3.LUT R0, R24, 0xff, RZ, 0xc0, !PT ;  /* 0x000000ff18007812 */ /* 0x000fc800078ec0ff */
[----:B----4-:R-:W-:-:S04]  /*3390*/  IADD3 R0, PT, PT, R3, R8, R0 ;  /* 0x0000000803007210 */ /* 0x010fc80007ffe000 */
[----:B------:R-:W-:-:S04]  /*33a0*/  IADD3 R10, P0, PT, R0, UR6, RZ ;  /* 0x00000006000a7c10 */ /* 0x000fc8000ff1e0ff */
[----:B------:R-:W-:-:S06]  /*33b0*/  LEA.HI.X.SX32 R11, R0, UR7, 0x1, P0 ;  /* 0x00000007000b7c11 */ /* 0x000fcc00080f0eff */
[----:B------:R-:W3:Y:S04]  /*33c0*/  LDG.E.U8 R11, desc[UR4][R10.64] ;  /* 0x000000040a0b7981 */ /* 0x000ee8000c1e1100 */
[----:B---3--:R2:W-:Y:S02]  /*33d0*/  STG.E.U8 desc[UR4][R6.64+0x2], R11 ;  /* 0x0000020b06007986 */ /* 0x0085e4000c101104 */
.L_x_62:
[----:B------:R-:W-:Y:S05]  /*33e0*/  BSYNC.RECONVERGENT B1 ;  /* 0x0000000000017941 */ /* 0x000fea0003800200 */
.L_x_57:
[----:B-1----:R-:W5:Y:S01]  /*33f0*/  LDG.E.64 R4, desc[UR4][R4.64] ;  /* 0x0000000404047981 */ /* 0x002f62000c1e1b00 */
[----:B------:R-:W-:Y:S01]  /*3400*/  LOP3.LUT P0, RZ, R17, 0xff, RZ, 0xc0, !PT ;  /* 0x000000ff11ff7812 */ /* 0x000fe2000780c0ff */
[----:B------:R-:W-:-:S12]  /*3410*/  BSSY.RELIABLE B1, `(.L_x_64) ;  /* 0x000000d000017945 */ /* 0x000fd80003800100 */
[----:B------:R-:W-:Y:S05]  /*3420*/  @!P0 BRA `(.L_x_65) ;  /* 0x00000000002c8947 */ /* 0x000fea0003800000 */
[----:B0----5:R-:W-:-:S05]  /*3430*/  IADD3 R2, P0, PT, R16, R4, RZ ;  /* 0x0000000410027210 */ /* 0x021fca0007f1e0ff */
[----:B------:R-:W-:-:S05]  /*3440*/  IMAD.X R3, R5, 0x1, R13, P0 ;  /* 0x0000000105037824 */ /* 0x000fca00000e060d */
[----:B------:R-:W3:Y:S01]  /*3450*/  LDG.E.U8 R2, desc[UR4][R2.64+0x3] ;  /* 0x0000030402027981 */ /* 0x000ee2000c1e1100 */
[----:B--2---:R-:W-:Y:S01]  /*3460*/  LOP3.LUT R7, R12, 0xff, RZ, 0xc0, !PT ;  /* 0x000000ff0c077812 */ /* 0x004fe200078ec0ff */
[----:B------:R-:W-:Y:S01]  /*3470*/  IMAD.MOV.U32 R18, RZ, RZ, 0x1 ;  /* 0x00000001ff127424 */ /* 0x000fe200078e00ff */
[----:B------:R-:W-:Y:S01]  /*3480*/  PRMT R6, R20, 0x7610, R6 ;  /* 0x0000761014067816 */ /* 0x000fe20000000006 */
[----:B------:R-:W-:Y:S01]  /*3490*/  IMAD.MOV.U32 R17, RZ, RZ, 0x1 ;  /* 0x00000001ff117424 */ /* 0x000fe200078e00ff */
[----:B---3--:R-:W-:Y:S01]  /*34a0*/  ISETP.GE.U32.AND P0, PT, R2, R7, PT ;  /* 0x000000070200720c */ /* 0x008fe20003f06070 */
[----:B------:R-:W-:-:S12]  /*34b0*/  IMAD.MOV.U32 R7, RZ, RZ, R21 ;  /* 0x000000ffff077224 */ /* 0x000fd800078e0015 */
[----:B------:R-:W-:Y:S05]  /*34c0*/  @P0 BREAK.RELIABLE B1 ;  /* 0x0000000000010942 */ /* 0x000fea0003800100 */
[----:B------:R-:W-:Y:S05]  /*34d0*/  @P0 BRA `(.L_x_8) ;  /* 0x0000000000200947 */ /* 0x000fea0003800000 */
.L_x_65:
[----:B------:R-:W-:Y:S05]  /*34e0*/  BSYNC.RELIABLE B1 ;  /* 0x0000000000017941 */ /* 0x000fea0003800100 */
.L_x_64:
[----:B0----5:R-:W-:Y:S01]  /*34f0*/  IADD3 R2, P0, PT, R16, R4, RZ ;  /* 0x0000000410027210 */ /* 0x021fe20007f1e0ff */
[----:B------:R-:W-:Y:S01]  /*3500*/  IMAD.MOV.U32 R18, RZ, RZ, 0x1 ;  /* 0x00000001ff127424 */ /* 0x000fe200078e00ff */
[----:B--2---:R-:W-:Y:S01]  /*3510*/  PRMT R6, R20, 0x7610, R6 ;  /* 0x0000761014067816 */ /* 0x004fe20000000006 */
[----:B------:R-:W-:Y:S02]  /*3520*/  IMAD.MOV.U32 R17, RZ, RZ, 0x1 ;  /* 0x00000001ff117424 */ /* 0x000fe400078e00ff */
[----:B------:R-:W-:Y:S02]  /*3530*/  IMAD.X R3, R5, 0x1, R13, P0 ;  /* 0x0000000105037824 */ /* 0x000fe400000e060d */
[----:B------:R-:W-:-:S03]  /*3540*/  IMAD.MOV.U32 R7, RZ, RZ, R21 ;  /* 0x000000ffff077224 */ /* 0x000fc600078e0015 */
[----:B------:R1:W-:Y:S04]  /*3550*/  STG.E.U8 desc[UR4][R2.64+0x3], R12 ;  /* 0x0000030c02007986 */ /* 0x0003e8000c101104 */
.L_x_8:
[----:B------:R-:W-:Y:S05]  /*3560*/  BSYNC.RECONVERGENT B0 ;  /* 0x0000000000007941 */ /* 0x000fea0003800200 */
.L_x_3:
[----:B------:R-:W-:Y:S05]  /*3570*/  WARPSYNC.ALL ;  /* 0x0000000000007948 */ /* 0x000fea0003800000 */
[----:B-1----:R-:W1:Y:S02]  /*3580*/  LDC.64 R2, c[0x0][0x388] ;  /* 0x0000e200ff027b82 */ /* 0x002e640000000a00 */
[----:B-1----:R-:W3:Y:S01]  /*3590*/  LDG.E R2, desc[UR4][R2.64] ;  /* 0x0000000402027981 */ /* 0x002ee2000c1e1900 */
[----:B------:R-:W-:-:S05]  /*35a0*/  VIADD R19, R19, 0x1 ;  /* 0x0000000113137836 */ /* 0x000fca0000000000 */
[----:B------:R-:W-:-:S04]  /*35b0*/  LOP3.LUT R5, R19, 0xffff, RZ, 0xc0, !PT ;  /* 0x0000ffff13057812 */ /* 0x000fc800078ec0ff */
[----:B---3--:R-:W-:-:S13]  /*35c0*/  ISETP.GT.AND P0, PT, R2, R5, PT ;  /* 0x000000050200720c */ /* 0x008fda0003f04270 */
[----:B------:R-:W-:Y:S05]  /*35d0*/  @P0 BRA `(.L_x_66) ;  /* 0xffffffcc00300947 */ /* 0x000fea000383ffff */
[----:B------:R-:W-:-:S04]  /*35e0*/  LOP3.LUT P0, RZ, R18, 0xff, RZ, 0xc0, !PT ;  /* 0x000000ff12ff7812 */ /* 0x000fc8000780c0ff */
[----:B------:R-:W-:-:S13]  /*35f0*/  PLOP3.LUT P0, PT, P0, PT, PT, 0x8, 0x80 ;  /* 0x000000000080781c */ /* 0x000fda000070e170 */
.L_x_0:
[----:B------:R-:W-:Y:S01]  /*3600*/  BSSY.RECONVERGENT B0, `(.L_x_67) ;  /* 0x0000011000007945 */ /* 0x000fe20003800200 */
[----:B------:R-:W-:-:S03]  /*3610*/  LOP3.LUT P1, RZ, R17, 0xff, RZ, 0xc0, !PT ;  /* 0x000000ff11ff7812 */ /* 0x000fc6000782c0ff */
[----:B------:R-:W-:Y:S10]  /*3620*/  @!P0 BRA `(.L_x_68) ;  /* 0x0000000000388947 */ /* 0x000ff40003800000 */
[----:B------:R-:W1:Y:S02]  /*3630*/  LDC.64 R8, c[0x0][0x380] ;  /* 0x0000e000ff087b82 */ /* 0x000e640000000a00 */
[----:B-1----:R-:W3:Y:S01]  /*3640*/  LDG.E.64 R2, desc[UR4][R8.64] ;  /* 0x0000000408027981 */ /* 0x002ee2000c1e1b00 */
[----:B0-----:R-:W-:Y:S02]  /*3650*/  SHF.R.S32.HI R11, RZ, 0x1f, R16 ;  /* 0x0000001fff0b7819 */ /* 0x001fe40000011410 */
[----:B---3--:R-:W-:-:S05]  /*3660*/  IADD3 R4, P0, PT, R16, R2, RZ ;  /* 0x0000000210047210 */ /* 0x008fca0007f1e0ff */
[----:B------:R-:W-:-:S05]  /*3670*/  IMAD.X R5, R3, 0x1, R11, P0 ;  /* 0x0000000103057824 */ /* 0x000fca00000e060b */
[----:B------:R1:W-:Y:S04]  /*3680*/  STG.E.U8 desc[UR4][R4.64], RZ ;  /* 0x000000ff04007986 */ /* 0x0003e8000c101104 */
[----:B------:R-:W3:Y:S02]  /*3690*/  LDG.E.64 R2, desc[UR4][R8.64] ;  /* 0x0000000408027981 */ /* 0x000ee4000c1e1b00 */
[----:B---3--:R-:W-:-:S05]  /*36a0*/  IADD3 R6, P0, PT, R16, R2, RZ ;  /* 0x0000000210067210 */ /* 0x008fca0007f1e0ff */
[----:B------:R-:W-:-:S05]  /*36b0*/  IMAD.X R7, R3, 0x1, R11, P0 ;  /* 0x0000000103077824 */ /* 0x000fca00000e060b */
[----:B------:R1:W-:Y:S04]  /*36c0*/  STG.E.U8 desc[UR4][R6.64+0x1], RZ ;  /* 0x000001ff06007986 */ /* 0x0003e8000c101104 */
[----:B------:R-:W3:Y:S02]  /*36d0*/  LDG.E.64 R2, desc[UR4][R8.64] ;  /* 0x0000000408027981 */ /* 0x000ee4000c1e1b00 */
[----:B---3--:R-:W-:-:S05]  /*36e0*/  IADD3 R2, P0, PT, R16, R2, RZ ;  /* 0x0000000210027210 */ /* 0x008fca0007f1e0ff */
[----:B------:R-:W-:-:S05]  /*36f0*/  IMAD.X R3, R3, 0x1, R11, P0 ;  /* 0x0000000103037824 */ /* 0x000fca00000e060b */
[----:B------:R1:W-:Y:S03]  /*3700*/  STG.E.U8 desc[UR4][R2.64+0x2], RZ ;  /* 0x000002ff02007986 */ /* 0x0003e6000c101104 */
.L_x_68:
[----:B------:R-:W-:Y:S05]  /*3710*/  BSYNC.RECONVERGENT B0 ;  /* 0x0000000000007941 */ /* 0x000fea0003800200 */
.L_x_67:
[----:B------:R-:W-:Y:S05]  /*3720*/  @P1 EXIT ;  /* 0x000000000000194d */ /* 0x000fea0003800000 */
[----:B-1----:R-:W1:Y:S02]  /*3730*/  LDC.64 R4, c[0x0][0x380] ;  /* 0x0000e000ff047b82 */ /* 0x002e640000000a00 */
[----:B-1----:R-:W3:Y:S02]  /*3740*/  LDG.E.64 R2, desc[UR4][R4.64] ;  /* 0x0000000404027981 */ /* 0x002ee4000c1e1b00 */
[----:B---3--:R-:W-:-:S04]  /*3750*/  IADD3 R2, P0, PT, R16, R2, RZ ;  /* 0x0000000210027210 */ /* 0x008fc80007f1e0ff */
[----:B------:R-:W-:-:S05]  /*3760*/  LEA.HI.X.SX32 R3, R16, R3, 0x1, P0 ;  /* 0x0000000310037211 */ /* 0x000fca00000f0eff */
[----:B------:R-:W-:Y:S01]  /*3770*/  STG.E.U8 desc[UR4][R2.64+0x3], RZ ;  /* 0x000003ff02007986 */ /* 0x000fe2000c101104 */
[----:B------:R-:W-:Y:S05]  /*3780*/  EXIT ;  /* 0x000000000000794d */ /* 0x000fea0003800000 */
        .weak           $__internal_0_$__cuda_sm3x_div_rn_noftz_f32_slowpath
        .type           $__internal_0_$__cuda_sm3x_div_rn_noftz_f32_slowpath,@function
        .size           $__internal_0_$__cuda_sm3x_div_rn_noftz_f32_slowpath,(.L_x_81 - $__internal_0_$__cuda_sm3x_div_rn_noftz_f32_slowpath)
$__internal_0_$__cuda_sm3x_div_rn_noftz_f32_slowpath:
[----:B------:R-:W-:Y:S01]  /*3790*/  SHF.R.U32.HI R24, RZ, 0x17, R3 ;  /* 0x00000017ff187819 */ /* 0x000fe20000011603 */
[----:B------:R-:W-:Y:S01]  /*37a0*/  BSSY.RECONVERGENT B5, `(.L_x_69) ;  /* 0x0000062000057945 */ /* 0x000fe20003800200 */
[----:B------:R-:W-:Y:S02]  /*37b0*/  SHF.R.U32.HI R12, RZ, 0x17, R0 ;  /* 0x00000017ff0c7819 */ /* 0x000fe40000011600 */
[----:B------:R-:W-:Y:S02]  /*37c0*/  LOP3.LUT R24, R24, 0xff, RZ, 0xc0, !PT ;  /* 0x000000ff18187812 */ /* 0x000fe400078ec0ff */
[----:B------:R-:W-:-:S03]  /*37d0*/  LOP3.LUT R12, R12, 0xff, RZ, 0xc0, !PT ;  /* 0x000000ff0c0c7812 */ /* 0x000fc600078ec0ff */
[----:B------:R-:W-:Y:S02]  /*37e0*/  VIADD R23, R24, 0xffffffff ;  /* 0xffffffff18177836 */ /* 0x000fe40000000000 */
[----:B------:R-:W-:-:S03]  /*37f0*/  VIADD R2, R12, 0xffffffff ;  /* 0xffffffff0c027836 */ /* 0x000fc60000000000 */
[----:B------:R-:W-:-:S04]  /*3800*/  ISETP.GT.U32.AND P0, PT, R23, 0xfd, PT ;  /* 0x000000fd1700780c */ /* 0x000fc80003f04070 */
[----:B------:R-:W-:-:S13]  /*3810*/  ISETP.GT.U32.OR P0, PT, R2, 0xfd, P0 ;  /* 0x000000fd0200780c */ /* 0x000fda0000704470 */
[----:B------:R-:W-:Y:S01]  /*3820*/  @!P0 IMAD.MOV.U32 R26, RZ, RZ, RZ ;  /* 0x000000ffff1a8224 */ /* 0x000fe200078e00ff */
[----:B------:R-:W-:Y:S06]  /*3830*/  @!P0 BRA `(.L_x_70) ;  /* 0x00000000005c8947 */ /* 0x000fec0003800000 */
[----:B------:R-:W-:Y:S02]  /*3840*/  FSETP.GTU.FTZ.AND P0, PT, |R0|, +INF , PT ;  /* 0x7f8000000000780b */ /* 0x000fe40003f1c200 */
[----:B------:R-:W-:-:S04]  /*3850*/  FSETP.GTU.FTZ.AND P2, PT, |R3|, +INF , PT ;  /* 0x7f8000000300780b */ /* 0x000fc80003f5c200 */
[----:B------:R-:W-:-:S13]  /*3860*/  PLOP3.LUT P0, PT, P0, P2, PT, 0xf8, 0x8f ;  /* 0x00000000008f781c */ /* 0x000fda0000705f70 */
[----:B------:R-:W-:Y:S05]  /*3870*/  @P0 BRA `(.L_x_71) ;  /* 0x00000004004c0947 */ /* 0x000fea0003800000 */
[----:B------:R-:W-:-:S13]  /*3880*/  LOP3.LUT P0, RZ, R3, 0x7fffffff, R0, 0xc8, !PT ;  /* 0x7fffffff03ff7812 */ /* 0x000fda000780c800 */
[----:B------:R-:W-:Y:S05]  /*3890*/  @!P0 BRA `(.L_x_72) ;  /* 0x00000004003c8947 */ /* 0x000fea0003800000 */
[C---:B------:R-:W-:Y:S02]  /*38a0*/  FSETP.NEU.FTZ.AND P2, PT, |R0|.reuse, +INF , PT ;  /* 0x7f8000000000780b */ /* 0x040fe40003f5d200 */
[----:B------:R-:W-:Y:S02]  /*38b0*/  FSETP.NEU.FTZ.AND P3, PT, |R3|, +INF , PT ;  /* 0x7f8000000300780b */ /* 0x000fe40003f7d200 */
[----:B------:R-:W-:-:S11]  /*38c0*/  FSETP.NEU.FTZ.AND P0, PT, |R0|, +INF , PT ;  /* 0x7f8000000000780b */ /* 0x000fd60003f1d200 */
[----:B------:R-:W-:Y:S05]  /*38d0*/  @!P3 BRA !P2, `(.L_x_72) ;  /* 0x00000004002cb947 */ /* 0x000fea0005000000 */
[----:B------:R-:W-:-:S04]  /*38e0*/  LOP3.LUT P2, RZ, R0, 0x7fffffff, RZ, 0xc0, !PT ;  /* 0x7fffffff00ff7812 */ /* 0x000fc8000784c0ff */
[----:B------:R-:W-:-:S13]  /*38f0*/  PLOP3.LUT P2, PT, P3, P2, PT, 0x2f, 0xf2 ;  /* 0x0000000000f2781c */ /* 0x000fda0001f44577 */
[----:B------:R-:W-:Y:S05]  /*3900*/  @P2 BRA `(.L_x_73) ;  /* 0x0000000400182947 */ /* 0x000fea0003800000 */
[----:B------:R-:W-:-:S04]  /*3910*/  LOP3.LUT P2, RZ, R3, 0x7fffffff, RZ, 0xc0, !PT ;  /* 0x7fffffff03ff7812 */ /* 0x000fc8000784c0ff */
[----:B------:R-:W-:-:S13]  /*3920*/  PLOP3.LUT P0, PT, P0, P2, PT, 0x2f, 0xf2 ;  /* 0x0000000000f2781c */ /* 0x000fda0000704577 */
[----:B------:R-:W-:Y:S05]  /*3930*/  @P0 BRA `(.L_x_74) ;  /* 0x0000000400000947 */ /* 0x000fea0003800000 */
[----:B------:R-:W-:Y:S02]  /*3940*/  ISETP.GE.AND P0, PT, R2, RZ, PT ;  /* 0x000000ff0200720c */ /* 0x000fe40003f06270 */
[----:B------:R-:W-:-:S11]  /*3950*/  ISETP.GE.AND P2, PT, R23, RZ, PT ;  /* 0x000000ff1700720c */ /* 0x000fd60003f46270 */
[----:B------:R-:W-:Y:S02]  /*3960*/  @P0 IMAD.MOV.U32 R26, RZ, RZ, RZ ;  /* 0x000000ffff1a0224 */ /* 0x000fe400078e00ff */
[----:B------:R-:W-:Y:S01]  /*3970*/  @!P0 FFMA R0, R0, 1.84467440737095516160e+19, RZ ;  /* 0x5f80000000008823 */ /* 0x000fe200000000ff */
[----:B------:R-:W-:Y:S02]  /*3980*/  @!P0 IMAD.MOV.U32 R26, RZ, RZ, -0x40 ;  /* 0xffffffc0ff1a8424 */ /* 0x000fe400078e00ff */
[----:B------:R-:W-:Y:S02]  /*3990*/  @!P2 FFMA R3, R3, 1.84467440737095516160e+19, RZ ;  /* 0x5f8000000303a823 */ /* 0x000fe400000000ff */
[----:B------:R-:W-:-:S07]  /*39a0*/  @!P2 VIADD R26, R26, 0x40 ;  /* 0x000000401a1aa836 */ /* 0x000fce0000000000 */
.L_x_70:
[----:B------:R-:W-:Y:S01]  /*39b0*/  LEA R2, R24, 0xc0800000, 0x17 ;  /* 0xc080000018027811 */ /* 0x000fe200078eb8ff */
[----:B------:R-:W-:Y:S01]  /*39c0*/  VIADD R29, R12, 0xffffff81 ;  /* 0xffffff810c1d7836 */ /* 0x000fe20000000000 */
[----:B------:R-:W-:Y:S03]  /*39d0*/  BSSY.RECONVERGENT B6, `(.L_x_75) ;  /* 0x0000035000067945 */ /* 0x000fe60003800200 */
[----:B------:R-:W-:Y:S02]  /*39e0*/  IMAD.IADD R28, R3, 0x1, -R2 ;  /* 0x00000001031c7824 */ /* 0x000fe400078e0a02 */
[C---:B------:R-:W-:Y:S01]  /*39f0*/  IMAD R0, R29.reuse, -0x800000, R0 ;  /* 0xff8000001d007824 */ /* 0x040fe200078e0200 */
[----:B------:R-:W-:Y:S01]  /*3a00*/  IADD3 R29, PT, PT, R29, 0x7f, -R24 ;  /* 0x0000007f1d1d7810 */ /* 0x000fe20007ffe818 */
[----:B------:R-:W0:Y:S01]  /*3a10*/  MUFU.RCP R2, R28 ;  /* 0x0000001c00027308 */ /* 0x000e220000001000 */
[----:B------:R-:W-:-:S03]  /*3a20*/  FADD.FTZ R3, -R28, -RZ ;  /* 0x800000ff1c037221 */ /* 0x000fc60000010100 */
[----:B------:R-:W-:Y:S02]  /*3a30*/  IMAD.IADD R29, R29, 0x1, R26 ;  /* 0x000000011d1d7824 */ /* 0x000fe400078e021a */
[----:B0-----:R-:W-:-:S04]  /*3a40*/  FFMA R23, R2, R3, 1 ;  /* 0x3f80000002177423 */ /* 0x001fc80000000003 */
[----:B------:R-:W-:-:S04]  /*3a50*/  FFMA R23, R2, R23, R2 ;  /* 0x0000001702177223 */ /* 0x000fc80000000002 */
[----:B------:R-:W-:-:S04]  /*3a60*/  FFMA R2, R0, R23, RZ ;  /* 0x0000001700027223 */ /* 0x000fc800000000ff */
[----:B------:R-:W-:-:S04]  /*3a70*/  FFMA R12, R3, R2, R0 ;  /* 0x00000002030c7223 */ /* 0x000fc80000000000 */
[----:B------:R-:W-:-:S04]  /*3a80*/  FFMA R2, R23, R12, R2 ;  /* 0x0000000c17027223 */ /* 0x000fc80000000002 */
[----:B------:R-:W-:-:S04]  /*3a90*/  FFMA R3, R3, R2, R0 ;  /* 0x0000000203037223 */ /* 0x000fc80000000000 */
[----:B------:R-:W-:-:S05]  /*3aa0*/  FFMA R0, R23, R3, R2 ;  /* 0x0000000317007223 */ /* 0x000fca0000000002 */
[----:B------:R-:W-:-:S04]  /*3ab0*/  SHF.R.U32.HI R12, RZ, 0x17, R0 ;  /* 0x00000017ff0c7819 */ /* 0x000fc80000011600 */
[----:B------:R-:W-:-:S05]  /*3ac0*/  LOP3.LUT R12, R12, 0xff, RZ, 0xc0, !PT ;  /* 0x000000ff0c0c7812 */ /* 0x000fca00078ec0ff */
[----:B------:R-:W-:-:S04]  /*3ad0*/  IMAD.IADD R12, R12, 0x1, R29 ;  /* 0x000000010c0c7824 */ /* 0x000fc800078e021d */
[----:B------:R-:W-:-:S05]  /*3ae0*/  VIADD R24, R12, 0xffffffff ;  /* 0xffffffff0c187836 */ /* 0x000fca0000000000 */
[----:B------:R-:W-:-:S13]  /*3af0*/  ISETP.GE.U32.AND P0, PT, R24, 0xfe, PT ;  /* 0x000000fe1800780c */ /* 0x000fda0003f06070 */
[----:B------:R-:W-:Y:S05]  /*3b00*/  @!P0 BRA `(.L_x_76) ;  /* 0x0000000000808947 */ /* 0x000fea0003800000 */
[----:B------:R-:W-:-:S13]  /*3b10*/  ISETP.GT.AND P0, PT, R12, 0xfe, PT ;  /* 0x000000fe0c00780c */ /* 0x000fda0003f04270 */
[----:B------:R-:W-:Y:S05]  /*3b20*/  @P0 BRA `(.L_x_77) ;  /* 0x00000000006c0947 */ /* 0x000fea0003800000 */
[----:B------:R-:W-:-:S13]  /*3b30*/  ISETP.GE.AND P0, PT, R12, 0x1, PT ;  /* 0x000000010c00780c */ /* 0x000fda0003f06270 */
[----:B------:R-:W-:Y:S05]  /*3b40*/  @P0 BRA `(.L_x_78) ;  /* 0x0000000000740947 */ /* 0x000fea0003800000 */
[----:B------:R-:W-:Y:S02]  /*3b50*/  ISETP.GE.AND P0, PT, R12, -0x18, PT ;  /* 0xffffffe80c00780c */ /* 0x000fe40003f06270 */
[----:B------:R-:W-:-:S11]  /*3b60*/  LOP3.LUT R0, R0, 0x80000000, RZ, 0xc0, !PT ;  /* 0x8000000000007812 */ /* 0x000fd600078ec0ff */
[----:B------:R-:W-:Y:S05]  /*3b70*/  @!P0 BRA `(.L_x_78) ;  /* 0x0000000000688947 */ /* 0x000fea0003800000 */
[CCC-:B------:R-:W-:Y:S01]  /*3b80*/  FFMA.RZ R26, R23.reuse, R3.reuse, R2.reuse ;  /* 0x00000003171a7223 */ /* 0x1c0fe2000000c002 */
[CCC-:B------:R-:W-:Y:S01]  /*3b90*/  FFMA.RP R24, R23.reuse, R3.reuse, R2.reuse ;  /* 0x0000000317187223 */ /* 0x1c0fe20000008002 */
[----:B------:R-:W-:Y:S01]  /*3ba0*/  FFMA.RM R3, R23, R3, R2 ;  /* 0x0000000317037223 */ /* 0x000fe20000004002 */
[C---:B------:R-:W-:Y:S01]  /*3bb0*/  VIADD R23, R12.reuse, 0x20 ;  /* 0x000000200c177836 */ /* 0x040fe20000000000 */
[----:B------:R-:W-:Y:S02]  /*3bc0*/  ISETP.NE.AND P3, PT, R12, RZ, PT ;  /* 0x000000ff0c00720c */ /* 0x000fe40003f65270 */
[----:B------:R-:W-:Y:S02]  /*3bd0*/  LOP3.LUT R2, R26, 0x7fffff, RZ, 0xc0, !PT ;  /* 0x007fffff1a027812 */ /* 0x000fe400078ec0ff */
[----:B------:R-:W-:Y:S01]  /*3be0*/  ISETP.NE.AND P2, PT, R12, RZ, PT ;  /* 0x000000ff0c00720c */ /* 0x000fe20003f45270 */
[----:B------:R-:W-:Y:S01]  /*3bf0*/  IMAD.MOV R12, RZ, RZ, -R12 ;  /* 0x000000ffff0c7224 */ /* 0x000fe200078e0a0c */
[----:B------:R-:W-:-:S02]  /*3c00*/  LOP3.LUT R2, R2, 0x800000, RZ, 0xfc, !PT ;  /* 0x0080000002027812 */ /* 0x000fc400078efcff */
[----:B------:R-:W-:Y:S02]  /*3c10*/  FSETP.NEU.FTZ.AND P0, PT, R24, R3, PT ;  /* 0x000000031800720b */ /* 0x000fe40003f1d000 */
[----:B------:R-:W-:Y:S02]  /*3c20*/  SHF.L.U32 R23, R2, R23, RZ ;  /* 0x0000001702177219 */ /* 0x000fe400000006ff */
[----:B------:R-:W-:Y:S02]  /*3c30*/  SEL R3, R12, RZ, P3 ;  /* 0x000000ff0c037207 */ /* 0x000fe40001800000 */
[----:B------:R-:W-:Y:S02]  /*3c40*/  ISETP.NE.AND P2, PT, R23, RZ, P2 ;  /* 0x000000ff1700720c */ /* 0x000fe40001745270 */
[----:B------:R-:W-:Y:S02]  /*3c50*/  SHF.R.U32.HI R3, RZ, R3, R2 ;  /* 0x00000003ff037219 */ /* 0x000fe40000011602 */
[----:B------:R-:W-:-:S02]  /*3c60*/  PLOP3.LUT P0, PT, P0, P2, PT, 0xf8, 0x8f ;  /* 0x00000000008f781c */ /* 0x000fc40000705f70 */
[----:B------:R-:W-:Y:S02]  /*3c70*/  SHF.R.U32.HI R23, RZ, 0x1, R3 ;  /* 0x00000001ff177819 */ /* 0x000fe40000011603 */
[----:B------:R-:W-:-:S04]  /*3c80*/  SEL R2, RZ, 0x1, !P0 ;  /* 0x00000001ff027807 */ /* 0x000fc80004000000 */
[----:B------:R-:W-:-:S04]  /*3c90*/  LOP3.LUT R2, R2, 0x1, R23, 0xf8, !PT ;  /* 0x0000000102027812 */ /* 0x000fc800078ef817 */
[----:B------:R-:W-:-:S05]  /*3ca0*/  LOP3.LUT R2, R2, R3, RZ, 0xc0, !PT ;  /* 0x0000000302027212 */ /* 0x000fca00078ec0ff */
[----:B------:R-:W-:-:S05]  /*3cb0*/  IMAD.IADD R23, R23, 0x1, R2 ;  /* 0x0000000117177824 */ /* 0x000fca00078e0202 */
[----:B------:R-:W-:Y:S01]  /*3cc0*/  LOP3.LUT R0, R23, R0, RZ, 0xfc, !PT ;  /* 0x0000000017007212 */ /* 0x000fe200078efcff */
[----:B------:R-:W-:Y:S06]  /*3cd0*/  BRA `(.L_x_78) ;  /* 0x0000000000107947 */ /* 0x000fec0003800000 */
.L_x_77:
[----:B------:R-:W-:-:S04]  /*3ce0*/  LOP3.LUT R0, R0, 0x80000000, RZ, 0xc0, !PT ;  /* 0x8000000000007812 */ /* 0x000fc800078ec0ff */
[----:B------:R-:W-:Y:S01]  /*3cf0*/  LOP3.LUT R0, R0, 0x7f800000, RZ, 0xfc, !PT ;  /* 0x7f80000000007812 */ /* 0x000fe200078efcff */
[----:B------:R-:W-:Y:S06]  /*3d00*/  BRA `(.L_x_78) ;  /* 0x0000000000047947 */ /* 0x000fec0003800000 */
.L_x_76:
[----:B------:R-:W-:-:S07]  /*3d10*/  IMAD R0, R29, 0x800000, R0 ;  /* 0x008000001d007824 */ /* 0x000fce00078e0200 */
.L_x_78:
[----:B------:R-:W-:Y:S05]  /*3d20*/  BSYNC.RECONVERGENT B6 ;  /* 0x0000000000067941 */ /* 0x000fea0003800200 */
.L_x_75:
[----:B------:R-:W-:Y:S05]  /*3d30*/  BRA `(.L_x_79) ;  /* 0x0000000000207947 */ /* 0x000fea0003800000 */
.L_x_74:
[----:B------:R-:W-:-:S04]  /*3d40*/  LOP3.LUT R0, R3, 0x80000000, R0, 0x48, !PT ;  /* 0x8000000003007812 */ /* 0x000fc800078e4800 */
[----:B------:R-:W-:Y:S01]  /*3d50*/  LOP3.LUT R0, R0, 0x7f800000, RZ, 0xfc, !PT ;  /* 0x7f80000000007812 */ /* 0x000fe200078efcff */
[----:B------:R-:W-:Y:S06]  /*3d60*/  BRA `(.L_x_79) ;  /* 0x0000000000147947 */ /* 0x000fec0003800000 */
.L_x_73:
[----:B------:R-:W-:Y:S01]  /*3d70*/  LOP3.LUT R0, R3, 0x80000000, R0, 0x48, !PT ;  /* 0x8000000003007812 */ /* 0x000fe200078e4800 */
[----:B------:R-:W-:Y:S06]  /*3d80*/  BRA `(.L_x_79) ;  /* 0x00000000000c7947 */ /* 0x000fec0003800000 */
.L_x_72:
[----:B------:R-:W0:Y:S01]  /*3d90*/  MUFU.RSQ R0, -QNAN ;  /* 0xffc0000000007908 */ /* 0x000e220000001400 */
[----:B------:R-:W-:Y:S05]  /*3da0*/  BRA `(.L_x_79) ;  /* 0x0000000000047947 */ /* 0x000fea0003800000 */
.L_x_71:
[----:B------:R-:W-:-:S07]  /*3db0*/  FADD.FTZ R0, R0, R3 ;  /* 0x0000000300007221 */ /* 0x000fce0000010000 */
.L_x_79:
[----:B------:R-:W-:Y:S05]  /*3dc0*/  BSYNC.RECONVERGENT B5 ;  /* 0x0000000000057941 */ /* 0x000fea0003800200 */
.L_x_69:
[----:B------:R-:W-:Y:S02]  /*3dd0*/  IMAD.MOV.U32 R2, RZ, RZ, R25 ;  /* 0x000000ffff027224 */ /* 0x000fe400078e0019 */
[----:B------:R-:W-:-:S04]  /*3de0*/  IMAD.MOV.U32 R3, RZ, RZ, 0x0 ;  /* 0x00000000ff037424 */ /* 0x000fc800078e00ff */
[----:B0-----:R-:W-:Y:S05]  /*3df0*/  RET.REL.NODEC R2 `(CUDAFrameMerge) ;  /* 0xffffffc002807950 */ /* 0x001fea0003c3ffff */
.L_x_80:
[----:B------:R-:W-:-:S00]  /*3e00*/  BRA `(.L_x_80) ;  /* 0xfffffffc00fc7947 */ /* 0x000fc0000383ffff */
[----:B------:R-:W-:-:S00]  /*3e10*/  NOP ;  /* 0x0000000000007918 */ /* 0x000fc00000000000 */
        /* <DEDUP_REMOVED lines=14> */
.L_x_81:


//--------------------- .nv.shared.reserved.0     --------------------------
	.section	.nv.shared.reserved.0,"aw",@nobits
	.weak		__nv_reservedSMEM_offset_0_alias
	.size		__nv_reservedSMEM_offset_0_alias, 0, 64
	.other		__nv_reservedSMEM_offset_0_alias,@"STO_CUDA_RESERVED_SHARED STV_DEFAULT"
__nv_reservedSMEM_offset_0_alias:
	.zero		0
	.zero		64


//--------------------- .nv.constant0.CUDAFrameMerge --------------------------
	.section	.nv.constant0.CUDAFrameMerge,"a",@progbits
	.sectionflags	@""
	.align	4
.nv.constant0.CUDAFrameMerge:
	.zero		968


//--------------------- SYMBOLS --------------------------

	.type		.nv.reservedSmem.offset0,@object
	.size		.nv.reservedSmem.offset0,0x4
